	.headerflags	@"EF_CUDA_TEXMODE_UNIFIED EF_CUDA_64BIT_ADDRESS EF_CUDA_SM86 EF_CUDA_VIRTUAL_SM(EF_CUDA_SM86)"
	.elftype	@"ET_EXEC"


//--------------------- .nv.info                  --------------------------
	.section	.nv.info,"",@"SHT_CUDA_INFO"
	.align	4


	//----- nvinfo : EIATTR_REGCOUNT
	.align		4
        /*0000*/ 	.byte	0x04, 0x2f
        /*0002*/ 	.short	(.L_2 - .L_1)
	.align		4
.L_1:
        /*0004*/ 	.word	index@(triton_red_fused__to_copy_add_amax_amin_clamp_mul_native_layer_norm_reciprocal_10)
        /*0008*/ 	.word	0x0000003a


	//----- nvinfo : EIATTR_MIN_STACK_SIZE
	.align		4
.L_2:
        /*000c*/ 	.byte	0x04, 0x12
        /*000e*/ 	.short	(.L_4 - .L_3)
	.align		4
.L_3:
        /*0010*/ 	.word	index@(triton_red_fused__to_copy_add_amax_amin_clamp_mul_native_layer_norm_reciprocal_10)
        /*0014*/ 	.word	0x00000000


	//----- nvinfo : EIATTR_FRAME_SIZE
	.align		4
.L_4:
        /*0018*/ 	.byte	0x04, 0x11
        /*001a*/ 	.short	(.L_6 - .L_5)
	.align		4
.L_5:
        /*001c*/ 	.word	index@(triton_red_fused__to_copy_add_amax_amin_clamp_mul_native_layer_norm_reciprocal_10)
        /*0020*/ 	.word	0x00000000


	//----- nvinfo : EIATTR_MIN_STACK_SIZE
	.align		4
.L_6:
        /*0024*/ 	.byte	0x04, 0x12
        /*0026*/ 	.short	(.L_8 - .L_7)
	.align		4
.L_7:
        /*0028*/ 	.word	index@(triton_red_fused__to_copy_add_amax_amin_clamp_mul_native_layer_norm_reciprocal_10)
        /*002c*/ 	.word	0x00000000
.L_8:


//--------------------- .nv.info.triton_red_fused__to_copy_add_amax_amin_clamp_mul_native_layer_norm_reciprocal_10 --------------------------
	.section	.nv.info.triton_red_fused__to_copy_add_amax_amin_clamp_mul_native_layer_norm_reciprocal_10,"",@"SHT_CUDA_INFO"
	.sectionflags	@""
	.align	4


	//----- nvinfo : EIATTR_CUDA_API_VERSION
	.align		4
        /*0000*/ 	.byte	0x04, 0x37
        /*0002*/ 	.short	(.L_10 - .L_9)
.L_9:
        /*0004*/ 	.word	0x0000007c


	//----- nvinfo : EIATTR_SW2861232_WAR
	.align		4
.L_10:
        /*0008*/ 	.byte	0x01, 0x35
	.zero		2


	//----- nvinfo : EIATTR_PARAM_CBANK
	.align		4
        /*000c*/ 	.byte	0x04, 0x0a
        /*000e*/ 	.short	(.L_12 - .L_11)
	.align		4
.L_11:
        /*0010*/ 	.word	index@(.nv.constant0.triton_red_fused__to_copy_add_amax_amin_clamp_mul_native_layer_norm_reciprocal_10)
        /*0014*/ 	.short	0x0160
        /*0016*/ 	.short	0x0078


	//----- nvinfo : EIATTR_CBANK_PARAM_SIZE
	.align		4
.L_12:
        /*0018*/ 	.byte	0x03, 0x19
        /*001a*/ 	.short	0x0078


	//----- nvinfo : EIATTR_KPARAM_INFO
	.align		4
        /*001c*/ 	.byte	0x04, 0x17
        /*001e*/ 	.short	(.L_14 - .L_13)
.L_13:
        /*0020*/ 	.word	0x00000000
        /*0024*/ 	.short	0x000f
        /*0026*/ 	.short	0x0070
        /*0028*/ 	.byte	0x00, 0xf4, 0x21, 0x00


	//----- nvinfo : EIATTR_KPARAM_INFO
	.align		4
.L_14:
        /*002c*/ 	.byte	0x04, 0x17
        /*002e*/ 	.short	(.L_16 - .L_15)
.L_15:
        /*0030*/ 	.word	0x00000000
        /*0034*/ 	.short	0x000e
        /*0036*/ 	.short	0x006c
        /*0038*/ 	.byte	0x00, 0xf0, 0x11, 0x00


	//----- nvinfo : EIATTR_KPARAM_INFO
	.align		4
.L_16:
        /*003c*/ 	.byte	0x04, 0x17
        /*003e*/ 	.short	(.L_18 - .L_17)
.L_17:
        /*0040*/ 	.word	0x00000000
        /*0044*/ 	.short	0x000d
        /*0046*/ 	.short	0x0068
        /*0048*/ 	.byte	0x00, 0xf0, 0x11, 0x00


	//----- nvinfo : EIATTR_KPARAM_INFO
	.align		4
.L_18:
        /*004c*/ 	.byte	0x04, 0x17
        /*004e*/ 	.short	(.L_20 - .L_19)
.L_19:
        /*0050*/ 	.word	0x00000000
        /*0054*/ 	.short	0x000c
        /*0056*/ 	.short	0x0060
        /*0058*/ 	.byte	0x00, 0xf4, 0x21, 0x00


	//----- nvinfo : EIATTR_KPARAM_INFO
	.align		4
.L_20:
        /*005c*/ 	.byte	0x04, 0x17
        /*005e*/ 	.short	(.L_22 - .L_21)
.L_21:
        /*0060*/ 	.word	0x00000000
        /*0064*/ 	.short	0x000b
        /*0066*/ 	.short	0x0058
        /*0068*/ 	.byte	0x00, 0xf4, 0x21, 0x00


	//----- nvinfo : EIATTR_KPARAM_INFO
	.align		4
.L_22:
        /*006c*/ 	.byte	0x04, 0x17
        /*006e*/ 	.short	(.L_24 - .L_23)
.L_23:
        /*0070*/ 	.word	0x00000000
        /*0074*/ 	.short	0x000a
        /*0076*/ 	.short	0x0050
        /*0078*/ 	.byte	0x00, 0xf4, 0x21, 0x00


	//----- nvinfo : EIATTR_KPARAM_INFO
	.align		4
.L_24:
        /*007c*/ 	.byte	0x04, 0x17
        /*007e*/ 	.short	(.L_26 - .L_25)
.L_25:
        /*0080*/ 	.word	0x00000000
        /*0084*/ 	.short	0x0009
        /*0086*/ 	.short	0x0048
        /*0088*/ 	.byte	0x00, 0xf4, 0x21, 0x00


	//----- nvinfo : EIATTR_KPARAM_INFO
	.align		4
.L_26:
        /*008c*/ 	.byte	0x04, 0x17
        /*008e*/ 	.short	(.L_28 - .L_27)
.L_27:
        /*0090*/ 	.word	0x00000000
        /*0094*/ 	.short	0x0008
        /*0096*/ 	.short	0x0040
        /*0098*/ 	.byte	0x00, 0xf4, 0x21, 0x00


	//----- nvinfo : EIATTR_KPARAM_INFO
	.align		4
.L_28:
        /*009c*/ 	.byte	0x04, 0x17
        /*009e*/ 	.short	(.L_30 - .L_29)
.L_29:
        /*00a0*/ 	.word	0x00000000
        /*00a4*/ 	.short	0x0007
        /*00a6*/ 	.short	0x0038
        /*00a8*/ 	.byte	0x00, 0xf4, 0x21, 0x00


	//----- nvinfo : EIATTR_KPARAM_INFO
	.align		4
.L_30:
        /*00ac*/ 	.byte	0x04, 0x17
        /*00ae*/ 	.short	(.L_32 - .L_31)
.L_31:
        /*00b0*/ 	.word	0x00000000
        /*00b4*/ 	.short	0x0006
        /*00b6*/ 	.short	0x0030
        /*00b8*/ 	.byte	0x00, 0xf4, 0x21, 0x00


	//----- nvinfo : EIATTR_KPARAM_INFO
	.align		4
.L_32:
        /*00bc*/ 	.byte	0x04, 0x17
        /*00be*/ 	.short	(.L_34 - .L_33)
.L_33:
        /*00c0*/ 	.word	0x00000000
        /*00c4*/ 	.short	0x0005
        /*00c6*/ 	.short	0x0028
        /*00c8*/ 	.byte	0x00, 0xf4, 0x21, 0x00


	//----- nvinfo : EIATTR_KPARAM_INFO
	.align		4
.L_34:
        /*00cc*/ 	.byte	0x04, 0x17
        /*00ce*/ 	.short	(.L_36 - .L_35)
.L_35:
        /*00d0*/ 	.word	0x00000000
        /*00d4*/ 	.short	0x0004
        /*00d6*/ 	.short	0x0020
        /*00d8*/ 	.byte	0x00, 0xf4, 0x21, 0x00


	//----- nvinfo : EIATTR_KPARAM_INFO
	.align		4
.L_36:
        /*00dc*/ 	.byte	0x04, 0x17
        /*00de*/ 	.short	(.L_38 - .L_37)
.L_37:
        /*00e0*/ 	.word	0x00000000
        /*00e4*/ 	.short	0x0003
        /*00e6*/ 	.short	0x0018
        /*00e8*/ 	.byte	0x00, 0xf4, 0x21, 0x00


	//----- nvinfo : EIATTR_KPARAM_INFO
	.align		4
.L_38:
        /*00ec*/ 	.byte	0x04, 0x17
        /*00ee*/ 	.short	(.L_40 - .L_39)
.L_39:
        /*00f0*/ 	.word	0x00000000
        /*00f4*/ 	.short	0x0002
        /*00f6*/ 	.short	0x0010
        /*00f8*/ 	.byte	0x00, 0xf4, 0x21, 0x00


	//----- nvinfo : EIATTR_KPARAM_INFO
	.align		4
.L_40:
        /*00fc*/ 	.byte	0x04, 0x17
        /*00fe*/ 	.short	(.L_42 - .L_41)
.L_41:
        /*0100*/ 	.word	0x00000000
        /*0104*/ 	.short	0x0001
        /*0106*/ 	.short	0x0008
        /*0108*/ 	.byte	0x00, 0xf4, 0x21, 0x00


	//----- nvinfo : EIATTR_KPARAM_INFO
	.align		4
.L_42:
        /*010c*/ 	.byte	0x04, 0x17
        /*010e*/ 	.short	(.L_44 - .L_43)
.L_43:
        /*0110*/ 	.word	0x00000000
        /*0114*/ 	.short	0x0000
        /*0116*/ 	.short	0x0000
        /*0118*/ 	.byte	0x00, 0xf4, 0x21, 0x00


	//----- nvinfo : EIATTR_MAXREG_COUNT
	.align		4
.L_44:
        /*011c*/ 	.byte	0x03, 0x1b
        /*011e*/ 	.short	0x0080


	//----- nvinfo : EIATTR_COOP_GROUP_MASK_REGIDS
	.align		4
        /*0120*/ 	.byte	0x04, 0x29
        /*0122*/ 	.short	(.L_46 - .L_45)


	//   ....[0]....
.L_45:
        /*0124*/ 	.word	0xffffffff


	//   ....[1]....
        /*0128*/ 	.word	0xffffffff


	//   ....[2]....
        /*012c*/ 	.word	0xffffffff


	//   ....[3]....
        /*0130*/ 	.word	0xffffffff


	//   ....[4]....
        /*0134*/ 	.word	0xffffffff


	//   ....[5]....
        /*0138*/ 	.word	0xffffffff


	//   ....[6]....
        /*013c*/ 	.word	0xffffffff


	//   ....[7]....
        /*0140*/ 	.word	0xffffffff


	//   ....[8]....
        /*0144*/ 	.word	0xffffffff


	//   ....[9]....
        /*0148*/ 	.word	0xffffffff


	//   ....[10]....
        /*014c*/ 	.word	0xffffffff


	//   ....[11]....
        /*0150*/ 	.word	0xffffffff


	//   ....[12]....
        /*0154*/ 	.word	0xffffffff


	//   ....[13]....
        /*0158*/ 	.word	0xffffffff


	//   ....[14]....
        /*015c*/ 	.word	0xffffffff


	//   ....[15]....
        /*0160*/ 	.word	0xffffffff


	//   ....[16]....
        /*0164*/ 	.word	0xffffffff


	//   ....[17]....
        /*0168*/ 	.word	0xffffffff


	//   ....[18]....
        /*016c*/ 	.word	0xffffffff


	//   ....[19]....
        /*0170*/ 	.word	0xffffffff


	//   ....[20]....
        /*0174*/ 	.word	0xffffffff


	//   ....[21]....
        /*0178*/ 	.word	0xffffffff


	//   ....[22]....
        /*017c*/ 	.word	0xffffffff


	//   ....[23]....
        /*0180*/ 	.word	0xffffffff


	//   ....[24]....
        /*0184*/ 	.word	0xffffffff


	//   ....[25]....
        /*0188*/ 	.word	0xffffffff


	//   ....[26]....
        /*018c*/ 	.word	0xffffffff


	//   ....[27]....
        /*0190*/ 	.word	0xffffffff


	//   ....[28]....
        /*0194*/ 	.word	0xffffffff


	//   ....[29]....
        /*0198*/ 	.word	0xffffffff


	//   ....[30]....
        /*019c*/ 	.word	0xffffffff


	//   ....[31]....
        /*01a0*/ 	.word	0xffffffff


	//   ....[32]....
        /*01a4*/ 	.word	0xffffffff


	//   ....[33]....
        /*01a8*/ 	.word	0xffffffff


	//   ....[34]....
        /*01ac*/ 	.word	0xffffffff


	//   ....[35]....
        /*01b0*/ 	.word	0xffffffff


	//   ....[36]....
        /*01b4*/ 	.word	0xffffffff


	//   ....[37]....
        /*01b8*/ 	.word	0xffffffff


	//   ....[38]....
        /*01bc*/ 	.word	0xffffffff


	//   ....[39]....
        /*01c0*/ 	.word	0xffffffff


	//   ....[40]....
        /*01c4*/ 	.word	0xffffffff


	//   ....[41]....
        /*01c8*/ 	.word	0xffffffff


	//   ....[42]....
        /*01cc*/ 	.word	0xffffffff


	//   ....[43]....
        /*01d0*/ 	.word	0xffffffff


	//   ....[44]....
        /*01d4*/ 	.word	0xffffffff


	//   ....[45]....
        /*01d8*/ 	.word	0xffffffff


	//   ....[46]....
        /*01dc*/ 	.word	0xffffffff


	//   ....[47]....
        /*01e0*/ 	.word	0xffffffff


	//   ....[48]....
        /*01e4*/ 	.word	0xffffffff


	//   ....[49]....
        /*01e8*/ 	.word	0xffffffff


	//   ....[50]....
        /*01ec*/ 	.word	0xffffffff


	//   ....[51]....
        /*01f0*/ 	.word	0xffffffff


	//   ....[52]....
        /*01f4*/ 	.word	0xffffffff


	//   ....[53]....
        /*01f8*/ 	.word	0xffffffff


	//   ....[54]....
        /*01fc*/ 	.word	0xffffffff


	//   ....[55]....
        /*0200*/ 	.word	0xffffffff


	//   ....[56]....
        /*0204*/ 	.word	0xffffffff


	//   ....[57]....
        /*0208*/ 	.word	0xffffffff


	//   ....[58]....
        /*020c*/ 	.word	0xffffffff


	//   ....[59]....
        /*0210*/ 	.word	0xffffffff


	//----- nvinfo : EIATTR_COOP_GROUP_INSTR_OFFSETS
	.align		4
.L_46:
        /*0214*/ 	.byte	0x04, 0x28
        /*0216*/ 	.short	(.L_48 - .L_47)


	//   ....[0]....
.L_47:
        /*0218*/ 	.word	0x00001a50


	//   ....[1]....
        /*021c*/ 	.word	0x00001ac0


	//   ....[2]....
        /*0220*/ 	.word	0x00001b20


	//   ....[3]....
        /*0224*/ 	.word	0x00001be0


	//   ....[4]....
        /*0228*/ 	.word	0x00001c30


	//   ....[5]....
        /*022c*/ 	.word	0x00001c90


	//   ....[6]....
        /*0230*/ 	.word	0x00001d10


	//   ....[7]....
        /*0234*/ 	.word	0x00001dc0


	//   ....[8]....
        /*0238*/ 	.word	0x00001df0


	//   ....[9]....
        /*023c*/ 	.word	0x00001e30


	//   ....[10]....
        /*0240*/ 	.word	0x00001f80


	//   ....[11]....
        /*0244*/ 	.word	0x00001f90


	//   ....[12]....
        /*0248*/ 	.word	0x00001fc0


	//   ....[13]....
        /*024c*/ 	.word	0x00001fd0


	//   ....[14]....
        /*0250*/ 	.word	0x000020e0


	//   ....[15]....
        /*0254*/ 	.word	0x00002150


	//   ....[16]....
        /*0258*/ 	.word	0x000021e0


	//   ....[17]....
        /*025c*/ 	.word	0x000021f0


	//   ....[18]....
        /*0260*/ 	.word	0x00002210


	//   ....[19]....
        /*0264*/ 	.word	0x00002240


	//   ....[20]....
        /*0268*/ 	.word	0x000024d0


	//   ....[21]....
        /*026c*/ 	.word	0x00002520


	//   ....[22]....
        /*0270*/ 	.word	0x00002540


	//   ....[23]....
        /*0274*/ 	.word	0x00002570


	//   ....[24]....
        /*0278*/ 	.word	0x00002610


	//   ....[25]....
        /*027c*/ 	.word	0x00002690


	//   ....[26]....
        /*0280*/ 	.word	0x000026d0


	//   ....[27]....
        /*0284*/ 	.word	0x00002790


	//   ....[28]....
        /*0288*/ 	.word	0x000027e0


	//   ....[29]....
        /*028c*/ 	.word	0x00002820


	//   ....[30]....
        /*0290*/ 	.word	0x00002910


	//   ....[31]....
        /*0294*/ 	.word	0x00002940


	//   ....[32]....
        /*0298*/ 	.word	0x00003d20


	//   ....[33]....
        /*029c*/ 	.word	0x00003de0


	//   ....[34]....
        /*02a0*/ 	.word	0x00003e10


	//   ....[35]....
        /*02a4*/ 	.word	0x00003e70


	//   ....[36]....
        /*02a8*/ 	.word	0x00003ea0


	//   ....[37]....
        /*02ac*/ 	.word	0x00003ef0


	//   ....[38]....
        /*02b0*/ 	.word	0x00003f20


	//   ....[39]....
        /*02b4*/ 	.word	0x00003fe0


	//   ....[40]....
        /*02b8*/ 	.word	0x00003ff0


	//   ....[41]....
        /*02bc*/ 	.word	0x00004080


	//   ....[42]....
        /*02c0*/ 	.word	0x00004390


	//   ....[43]....
        /*02c4*/ 	.word	0x00004450


	//   ....[44]....
        /*02c8*/ 	.word	0x000044b0


	//   ....[45]....
        /*02cc*/ 	.word	0x000044c0


	//   ....[46]....
        /*02d0*/ 	.word	0x00004510


	//   ....[47]....
        /*02d4*/ 	.word	0x00004580


	//   ....[48]....
        /*02d8*/ 	.word	0x000045a0


	//   ....[49]....
        /*02dc*/ 	.word	0x000045f0


	//   ....[50]....
        /*02e0*/ 	.word	0x00004640


	//   ....[51]....
        /*02e4*/ 	.word	0x00004660


	//   ....[52]....
        /*02e8*/ 	.word	0x000046b0


	//   ....[53]....
        /*02ec*/ 	.word	0x00004780


	//   ....[54]....
        /*02f0*/ 	.word	0x000047b0


	//   ....[55]....
        /*02f4*/ 	.word	0x000047f0


	//   ....[56]....
        /*02f8*/ 	.word	0x000048f0


	//   ....[57]....
        /*02fc*/ 	.word	0x00004940


	//   ....[58]....
        /*0300*/ 	.word	0x00004980


	//   ....[59]....
        /*0304*/ 	.word	0x000049c0


	//----- nvinfo : EIATTR_EXIT_INSTR_OFFSETS
	.align		4
.L_48:
        /*0308*/ 	.byte	0x04, 0x1c
        /*030a*/ 	.short	(.L_50 - .L_49)


	//   ....[0]....
.L_49:
        /*030c*/ 	.word	0x00005a00


	//   ....[1]....
        /*0310*/ 	.word	0x00005a20


	//----- nvinfo : EIATTR_REQNTID
	.align		4
.L_50:
        /*0314*/ 	.byte	0x04, 0x10
        /*0316*/ 	.short	(.L_52 - .L_51)
.L_51:
        /*0318*/ 	.word	0x00000200
        /*031c*/ 	.word	0x00000001
        /*0320*/ 	.word	0x00000001


	//----- nvinfo : EIATTR_CRS_STACK_SIZE
	.align		4
.L_52:
        /*0324*/ 	.byte	0x04, 0x1e
        /*0326*/ 	.short	(.L_54 - .L_53)
.L_53:
        /*0328*/ 	.word	0x00000000
.L_54:


//--------------------- .nv.callgraph             --------------------------
	.section	.nv.callgraph,"",@"SHT_CUDA_CALLGRAPH"
	.align	4
	.sectionentsize	8
	.align		4
        /*0000*/ 	.word	0x00000000
	.align		4
        /*0004*/ 	.word	0xffffffff
	.align		4
        /*0008*/ 	.word	0x00000000
	.align		4
        /*000c*/ 	.word	0xfffffffe
	.align		4
        /*0010*/ 	.word	0x00000000
	.align		4
        /*0014*/ 	.word	0xfffffffd
	.align		4
        /*0018*/ 	.word	0x00000000
	.align		4
        /*001c*/ 	.word	0xfffffffc


//--------------------- .nv.rel.action            --------------------------
	.section	.nv.rel.action,"",@"SHT_CUDA_RELOCINFO"
	.align	8
	.sectionentsize	8
        /*0000*/ 	.byte	0x73, 0x00, 0x00, 0x00, 0x00, 0x00, 0x00, 0x00, 0x00, 0x00, 0x00, 0x11, 0x25, 0x00, 0x05, 0x36


//--------------------- .nv.constant4             --------------------------
	.section	.nv.constant4,"a",@progbits
	.align	8
	.align		8
.nv.constant4:
        /*0000*/ 	.dword	_$_str


//--------------------- .nv.constant0.triton_red_fused__to_copy_add_amax_amin_clamp_mul_native_layer_norm_reciprocal_10 --------------------------
	.section	.nv.constant0.triton_red_fused__to_copy_add_amax_amin_clamp_mul_native_layer_norm_reciprocal_10,"a",@progbits
	.sectionflags	@""
	.align	4
.nv.constant0.triton_red_fused__to_copy_add_amax_amin_clamp_mul_native_layer_norm_reciprocal_10:
	.zero		472


//--------------------- .text.triton_red_fused__to_copy_add_amax_amin_clamp_mul_native_layer_norm_reciprocal_10 --------------------------
	.section	.text.triton_red_fused__to_copy_add_amax_amin_clamp_mul_native_layer_norm_reciprocal_10,"ax",@progbits
	.sectionflags	@"SHF_BARRIERS=1"
	.sectioninfo	@"SHI_REGISTERS=58"
	.align	128
        .global         triton_red_fused__to_copy_add_amax_amin_clamp_mul_native_layer_norm_reciprocal_10
        .type           triton_red_fused__to_copy_add_amax_amin_clamp_mul_native_layer_norm_reciprocal_10,@function
        .size           triton_red_fused__to_copy_add_amax_amin_clamp_mul_native_layer_norm_reciprocal_10,(.L_x_11 - triton_red_fused__to_copy_add_amax_amin_clamp_mul_native_layer_norm_reciprocal_10)
        .other          triton_red_fused__to_copy_add_amax_amin_clamp_mul_native_layer_norm_reciprocal_10,@"STO_CUDA_ENTRY STV_DEFAULT"
triton_red_fused__to_copy_add_amax_amin_clamp_mul_native_layer_norm_reciprocal_10:
.text.triton_red_fused__to_copy_add_amax_amin_clamp_mul_native_layer_norm_reciprocal_10:
[----:B------:R-:W-:Y:S02]  /*0000*/  IMAD.MOV.U32 R1, RZ, RZ, c[0x0][0x28] ;  /* 0x00000a00ff017624 */ /* 0x000fe400078e00ff */
[----:B------:R-:W0:Y:S01]  /*0010*/  S2R R7, SR_TID.X ;  /* 0x0000000000077919 */ /* 0x000e220000002100 */
[----:B------:R-:W-:Y:S01]  /*0020*/  IMAD.MOV.U32 R0, RZ, RZ, 0x2 ;  /* 0x00000002ff007424 */ /* 0x000fe200078e00ff */
[----:B------:R-:W-:Y:S01]  /*0030*/  ULDC.64 UR4, c[0x0][0x118] ;  /* 0x0000460000047ab9 */ /* 0x000fe20000000a00 */
[----:B------:R-:W-:Y:S01]  /*0040*/  IMAD.MOV.U32 R29, RZ, RZ, RZ ;  /* 0x000000ffff1d7224 */ /* 0x000fe200078e00ff */
[----:B------:R-:W1:Y:S01]  /*0050*/  S2R R11, SR_CTAID.X ;  /* 0x00000000000b7919 */ /* 0x000e620000002500 */
[----:B0-----:R-:W-:Y:S01]  /*0060*/  SHF.R.U32.HI R30, RZ, 0x8, R7 ;  /* 0x00000008ff1e7819 */ /* 0x001fe20000011607 */
[----:B------:R-:W-:Y:S02]  /*0070*/  IMAD.SHL.U32 R10, R7, 0x2, RZ ;  /* 0x00000002070a7824 */ /* 0x000fe400078e00ff */
[----:B-1----:R-:W-:Y:S01]  /*0080*/  IMAD.SHL.U32 R4, R11, 0x2, RZ ;  /* 0x000000020b047824 */ /* 0x002fe200078e00ff */
[----:B------:R-:W-:Y:S02]  /*0090*/  SGXT.U32 R30, R30, 0x1 ;  /* 0x000000011e1e781a */ /* 0x000fe40000000000 */
[----:B------:R-:W-:-:S02]  /*00a0*/  LOP3.LUT R31, R10, 0x1fe, RZ, 0xc0, !PT ;  /* 0x000001fe0a1f7812 */ /* 0x000fc400078ec0ff */
[----:B------:R-:W-:-:S04]  /*00b0*/  LOP3.LUT R25, R30, R4, RZ, 0xfc, !PT ;  /* 0x000000041e197212 */ /* 0x000fc800078efcff */
[C---:B------:R-:W-:Y:S01]  /*00c0*/  ISETP.GE.AND P1, PT, R25.reuse, 0xe10, PT ;  /* 0x00000e101900780c */ /* 0x040fe20003f26270 */
[----:B------:R-:W-:-:S04]  /*00d0*/  IMAD R3, R25, 0xc00, R31 ;  /* 0x00000c0019037824 */ /* 0x000fc800078e021f */
[----:B------:R-:W-:-:S08]  /*00e0*/  IMAD.WIDE R20, R3, R0, c[0x0][0x160] ;  /* 0x0000580003147625 */ /* 0x000fd000078e0200 */
[----:B------:R0:W2:Y:S01]  /*00f0*/  @!P1 LDG.E.EF R29, [R20.64] ;  /* 0x00000004141d9981 */ /* 0x0000a2000c0e1900 */
[----:B------:R-:W-:Y:S01]  /*0100*/  PRMT R15, RZ, 0x7610, R15 ;  /* 0x00007610ff0f7816 */ /* 0x000fe2000000000f */
[----:B------:R-:W-:Y:S01]  /*0110*/  IMAD.WIDE R12, R25, R0, c[0x0][0x180] ;  /* 0x00006000190c7625 */ /* 0x000fe200078e0200 */
[----:B------:R-:W-:-:S04]  /*0120*/  PRMT R38, RZ, 0x7610, R38 ;  /* 0x00007610ff267816 */ /* 0x000fc80000000026 */
[----:B------:R1:W3:Y:S01]  /*0130*/  @!P1 LDG.E.EL.U16 R15, [R12.64] ;  /* 0x000000040c0f9981 */ /* 0x0002e2000c2e1500 */
[----:B------:R-:W-:-:S04]  /*0140*/  IMAD.WIDE R24, R25, R0, c[0x0][0x188] ;  /* 0x0000620019187625 */ /* 0x000fc800078e0200 */
[----:B------:R-:W-:Y:S01]  /*0150*/  IMAD.SHL.U32 R17, R7, 0x4, RZ ;  /* 0x0000000407117824 */ /* 0x000fe200078e00ff */
[----:B------:R4:W5:Y:S01]  /*0160*/  @!P1 LDG.E.EL.U16 R38, [R24.64] ;  /* 0x0000000418269981 */ /* 0x000962000c2e1500 */
[----:B------:R-:W-:-:S03]  /*0170*/  CS2R R22, SRZ ;  /* 0x0000000000167805 */ /* 0x000fc6000001ff00 */
[----:B------:R-:W-:Y:S01]  /*0180*/  LOP3.LUT R9, R17, 0x3fc, RZ, 0xc0, !PT ;  /* 0x000003fc11097812 */ /* 0x000fe200078ec0ff */
[----:B-1----:R-:W-:Y:S01]  /*0190*/  IMAD.MOV.U32 R13, RZ, RZ, 0x4 ;  /* 0x00000004ff0d7424 */ /* 0x002fe200078e00ff */
[----:B------:R-:W-:Y:S02]  /*01a0*/  LOP3.LUT R17, R30, 0x3fc, R17, 0xf8, !PT ;  /* 0x000003fc1e117812 */ /* 0x000fe400078ef811 */
[----:B------:R-:W-:Y:S01]  /*01b0*/  LOP3.LUT R16, R9, 0x2, RZ, 0xfc, !PT ;  /* 0x0000000209107812 */ /* 0x000fe200078efcff */
[----:B------:R-:W-:Y:S01]  /*01c0*/  IMAD.WIDE R34, R3, R13, c[0x0][0x178] ;  /* 0x00005e0003227625 */ /* 0x000fe200078e020d */
[----:B------:R-:W-:Y:S01]  /*01d0*/  BAR.SYNC.DEFER_BLOCKING 0x0 ;  /* 0x0000000000007b1d */ /* 0x000fe20000010000 */
[----:B------:R-:W-:Y:S02]  /*01e0*/  LEA.HI R44, R9, R17, RZ, 0x1f ;  /* 0x00000011092c7211 */ /* 0x000fe400078ff8ff */
[----:B------:R-:W-:-:S03]  /*01f0*/  SHF.R.U32.HI R16, RZ, 0x1, R16 ;  /* 0x00000001ff107819 */ /* 0x000fc60000011610 */
[----:B------:R-:W-:Y:S02]  /*0200*/  IMAD.SHL.U32 R44, R44, 0x2, RZ ;  /* 0x000000022c2c7824 */ /* 0x000fe400078e00ff */
[----:B0-----:R-:W-:-:S05]  /*0210*/  IMAD.IADD R21, R17, 0x1, R16 ;  /* 0x0000000111157824 */ /* 0x001fca00078e0210 */
[----:B------:R-:W-:Y:S02]  /*0220*/  LEA R6, R21, 0x4, 0x1 ;  /* 0x0000000415067811 */ /* 0x000fe400078e08ff */
[----:B------:R-:W-:-:S05]  /*0230*/  LOP3.LUT R12, R7, 0x1ff, RZ, 0xc0, !PT ;  /* 0x000001ff070c7812 */ /* 0x000fca00078ec0ff */
[----:B------:R-:W-:-:S05]  /*0240*/  IMAD.WIDE.U32 R32, R12, 0x2, RZ ;  /* 0x000000020c207825 */ /* 0x000fca00078e00ff */
[C---:B------:R-:W-:Y:S02]  /*0250*/  IADD3 R26, P0, R32.reuse, c[0x0][0x170], RZ ;  /* 0x00005c00201a7a10 */ /* 0x040fe40007f1e0ff */
[C---:B------:R-:W-:Y:S02]  /*0260*/  IADD3 R36, P2, R32.reuse, c[0x0][0x190], RZ ;  /* 0x0000640020247a10 */ /* 0x040fe40007f5e0ff */
[----:B----4-:R-:W-:Y:S02]  /*0270*/  IADD3 R24, P3, R32, c[0x0][0x198], RZ ;  /* 0x0000660020187a10 */ /* 0x010fe40007f7e0ff */
[C---:B------:R-:W-:Y:S02]  /*0280*/  IADD3.X R27, R33.reuse, c[0x0][0x174], RZ, P0, !PT ;  /* 0x00005d00211b7a10 */ /* 0x040fe400007fe4ff */
[C---:B------:R-:W-:Y:S02]  /*0290*/  IADD3.X R37, R33.reuse, c[0x0][0x194], RZ, P2, !PT ;  /* 0x0000650021257a10 */ /* 0x040fe400017fe4ff */
[----:B------:R-:W-:-:S02]  /*02a0*/  IADD3.X R25, R33, c[0x0][0x19c], RZ, P3, !PT ;  /* 0x0000670021197a10 */ /* 0x000fc40001ffe4ff */
[----:B--2---:R-:W-:Y:S01]  /*02b0*/  PRMT R2, R29, 0x7632, R2 ;  /* 0x000076321d027816 */ /* 0x004fe20000000002 */
[----:B------:R0:W-:Y:S04]  /*02c0*/  STS.U16 [R44], R29 ;  /* 0x0000001d2c007388 */ /* 0x0001e80000000400 */
[----:B------:R1:W-:Y:S04]  /*02d0*/  STS.U16 [R6], R2 ;  /* 0x0000000206007388 */ /* 0x0003e80000000400 */
[----:B------:R-:W-:Y:S06]  /*02e0*/  BAR.SYNC.DEFER_BLOCKING 0x0 ;  /* 0x0000000000007b1d */ /* 0x000fec0000010000 */
[----:B------:R2:W4:Y:S01]  /*02f0*/  @!P1 LDG.E.EF.64 R22, [R34.64] ;  /* 0x0000000422169981 */ /* 0x000522000c0e1b00 */
[----:B0-----:R-:W-:-:S03]  /*0300*/  IMAD.WIDE.U32 R28, R12, R13, c[0x0][0x168] ;  /* 0x00005a000c1c7625 */ /* 0x001fc600078e000d */
[----:B-1----:R-:W4:Y:S04]  /*0310*/  LDG.E.EL.U16 R2, [R26.64+0x3000] ;  /* 0x003000041a027981 */ /* 0x002f28000c2e1500 */
[----:B------:R0:W4:Y:S04]  /*0320*/  LDG.E.EL.U16 R36, [R36.64] ;  /* 0x0000000424247981 */ /* 0x000128000c2e1500 */
[----:B--2---:R1:W2:Y:S04]  /*0330*/  LDG.E.EL.U16 R35, [R24.64] ;  /* 0x0000000418237981 */ /* 0x0042a8000c2e1500 */
[----:B------:R-:W2:Y:S01]  /*0340*/  LDG.E.EL R34, [R28.64+0x6000] ;  /* 0x006000041c227981 */ /* 0x000ea2000c2e1900 */
[----:B---3--:R-:W-:-:S02]  /*0350*/  IMAD.U32 R20, R15, 0x10000, RZ ;  /* 0x000100000f147824 */ /* 0x008fc400078e00ff */
[----:B------:R-:W-:Y:S02]  /*0360*/  IMAD R30, R11, 0x2, R30 ;  /* 0x000000020b1e7824 */ /* 0x000fe400078e021e */
[----:B------:R-:W-:Y:S01]  /*0370*/  IMAD.MOV.U32 R43, RZ, RZ, RZ ;  /* 0x000000ffff2b7224 */ /* 0x000fe200078e00ff */
[----:B------:R-:W-:Y:S01]  /*0380*/  FSETP.GE.AND P0, PT, R20, RZ, PT ;  /* 0x000000ff1400720b */ /* 0x000fe20003f06000 */
[----:B-----5:R-:W-:Y:S02]  /*0390*/  IMAD.U32 R20, R38, 0x10000, RZ ;  /* 0x0001000026147824 */ /* 0x020fe400078e00ff */
[----:B------:R-:W-:Y:S01]  /*03a0*/  IMAD R11, R30, 0xc00, R31 ;  /* 0x00000c001e0b7824 */ /* 0x000fe200078e021f */
[----:B------:R-:W-:Y:S02]  /*03b0*/  SEL R15, R15, RZ, !P0 ;  /* 0x000000ff0f0f7207 */ /* 0x000fe40004000000 */
[----:B------:R-:W-:Y:S01]  /*03c0*/  FSETP.GTU.AND P0, PT, R20, RZ, PT ;  /* 0x000000ff1400720b */ /* 0x000fe20003f0c000 */
[----:B------:R-:W-:Y:S01]  /*03d0*/  IMAD.IADD R20, R44, 0x1, R44 ;  /* 0x000000012c147824 */ /* 0x000fe200078e022c */
[----:B------:R-:W-:Y:S01]  /*03e0*/  IADD3 R45, R11, 0x200, RZ ;  /* 0x000002000b2d7810 */ /* 0x000fe20007ffe0ff */
[----:B------:R-:W-:Y:S01]  /*03f0*/  IMAD.U32 R15, R15, 0x10000, RZ ;  /* 0x000100000f0f7824 */ /* 0x000fe200078e00ff */
[----:B------:R-:W-:-:S03]  /*0400*/  SEL R38, R38, RZ, P0 ;  /* 0x000000ff26267207 */ /* 0x000fc60000000000 */
[----:B------:R-:W-:Y:S01]  /*0410*/  FADD R15, RZ, -R15 ;  /* 0x8000000fff0f7221 */ /* 0x000fe20000000000 */
[----:B------:R-:W-:-:S04]  /*0420*/  IMAD.WIDE R30, R45, R0, c[0x0][0x160] ;  /* 0x000058002d1e7625 */ /* 0x000fc800078e0200 */
[----:B------:R-:W-:Y:S01]  /*0430*/  FSETP.NAN.AND P2, PT, R15, R15, PT ;  /* 0x0000000f0f00720b */ /* 0x000fe20003f48000 */
[----:B------:R-:W-:-:S05]  /*0440*/  IMAD.U32 R38, R38, 0x10000, RZ ;  /* 0x0001000026267824 */ /* 0x000fca00078e00ff */
[----:B------:R-:W-:-:S07]  /*0450*/  FSETP.GT.AND P0, PT, R15, R38, PT ;  /* 0x000000260f00720b */ /* 0x000fce0003f04000 */
[----:B------:R-:W-:-:S05]  /*0460*/  @!P2 FSEL R15, R15, R38, P0 ;  /* 0x000000260f0fa208 */ /* 0x000fca0000000000 */
[----:B------:R-:W-:Y:S01]  /*0470*/  FMUL R42, R15, 0.0078740157186985015869 ;  /* 0x3c0102040f2a7820 */ /* 0x000fe20000400000 */
[----:B------:R-:W-:Y:S02]  /*0480*/  SHF.R.U32.HI R15, RZ, 0x1, R10 ;  /* 0x00000001ff0f7819 */ /* 0x000fe4000001160a */
[----:B------:R-:W-:Y:S02]  /*0490*/  LOP3.LUT R10, R10, 0x3fe, RZ, 0xc0, !PT ;  /* 0x000003fe0a0a7812 */ /* 0x000fe400078ec0ff */
[C---:B------:R-:W-:Y:S02]  /*04a0*/  FSETP.GT.AND P0, PT, R42.reuse, 9.9999997473787516356e-06, PT ;  /* 0x3727c5ac2a00780b */ /* 0x040fe40003f04000 */
[----:B------:R-:W-:Y:S02]  /*04b0*/  SGXT.U32 R15, R15, 0x9 ;  /* 0x000000090f0f781a */ /* 0x000fe40000000000 */
[----:B------:R-:W-:-:S03]  /*04c0*/  FSETP.NAN.AND P2, PT, R42, R42, PT ;  /* 0x0000002a2a00720b */ /* 0x000fc60003f48000 */
[----:B------:R-:W-:-:S04]  /*04d0*/  IMAD.IADD R15, R10, 0x1, R15 ;  /* 0x000000010a0f7824 */ /* 0x000fc800078e020f */
[----:B-1----:R-:W-:Y:S02]  /*04e0*/  IMAD.SHL.U32 R24, R15, 0x2, RZ ;  /* 0x000000020f187824 */ /* 0x002fe400078e00ff */
[----:B------:R-:W-:Y:S02]  /*04f0*/  @!P0 FSEL R42, R42, 9.9999997473787516356e-06, P2 ;  /* 0x3727c5ac2a2a8808 */ /* 0x000fe40001000000 */
[----:B------:R-:W-:Y:S01]  /*0500*/  IMAD.IADD R25, R24, 0x1, R24 ;  /* 0x0000000118197824 */ /* 0x000fe200078e0218 */
[----:B----4-:R-:W-:Y:S02]  /*0510*/  I2FP.F32.S32 R15, R22 ;  /* 0x00000016000f7245 */ /* 0x010fe40000201400 */
[----:B------:R-:W-:Y:S01]  /*0520*/  LDS.U16 R22, [R24+0x2] ;  /* 0x0000020018167984 */ /* 0x000fe20000000400 */
[----:B------:R-:W-:Y:S02]  /*0530*/  I2FP.F32.S32 R23, R23 ;  /* 0x0000001700177245 */ /* 0x000fe40000201400 */
[----:B0-----:R-:W-:-:S02]  /*0540*/  FMUL R37, R42, R15 ;  /* 0x0000000f2a257220 */ /* 0x001fc40000400000 */
[----:B------:R-:W0:Y:S01]  /*0550*/  LDS.U16 R15, [R24] ;  /* 0x00000000180f7984 */ /* 0x000e220000000400 */
[----:B------:R-:W-:Y:S01]  /*0560*/  FMUL R38, R42, R23 ;  /* 0x000000172a267220 */ /* 0x000fe20000400000 */
[----:B------:R-:W-:Y:S02]  /*0570*/  IMAD.U32 R23, R2, 0x10000, RZ ;  /* 0x0001000002177824 */ /* 0x000fe400078e00ff */
[----:B------:R-:W-:Y:S01]  /*0580*/  BAR.SYNC.DEFER_BLOCKING 0x0 ;  /* 0x0000000000007b1d */ /* 0x000fe20000010000 */
[----:B------:R-:W-:Y:S02]  /*0590*/  IMAD.U32 R36, R36, 0x10000, RZ ;  /* 0x0001000024247824 */ /* 0x000fe400078e00ff */
[----:B--2---:R-:W-:Y:S01]  /*05a0*/  IMAD.U32 R35, R35, 0x10000, RZ ;  /* 0x0001000023237824 */ /* 0x004fe200078e00ff */
[----:B------:R-:W-:Y:S02]  /*05b0*/  FADD R34, R34, R23 ;  /* 0x0000001722227221 */ /* 0x000fe40000000000 */
[----:B------:R-:W-:Y:S04]  /*05c0*/  STS [R20], R37 ;  /* 0x0000002514007388 */ /* 0x000fe80000000800 */
[----:B------:R-:W-:Y:S04]  /*05d0*/  STS [R21.X4+0x8], R38 ;  /* 0x0000082615007388 */ /* 0x000fe80000004800 */
[----:B------:R-:W-:Y:S01]  /*05e0*/  BAR.SYNC.DEFER_BLOCKING 0x0 ;  /* 0x0000000000007b1d */ /* 0x000fe20000010000 */
[----:B0-----:R-:W-:-:S02]  /*05f0*/  IMAD.U32 R2, R15, 0x10000, RZ ;  /* 0x000100000f027824 */ /* 0x001fc400078e00ff */
[----:B------:R-:W-:-:S03]  /*0600*/  IMAD.U32 R15, R22, 0x10000, RZ ;  /* 0x00010000160f7824 */ /* 0x000fc600078e00ff */
[----:B------:R-:W0:Y:S04]  /*0610*/  LDS R39, [R25+0x4] ;  /* 0x0000040019277984 */ /* 0x000e280000000800 */
[----:B------:R-:W1:Y:S01]  /*0620*/  LDS R40, [R25] ;  /* 0x0000000019287984 */ /* 0x000e620000000800 */
[--C-:B0-----:R-:W-:Y:S01]  /*0630*/  FFMA R23, R39, R36, R35.reuse ;  /* 0x0000002427177223 */ /* 0x101fe20000000023 */
[----:B------:R-:W-:Y:S01]  /*0640*/  IMAD.WIDE R38, R3, R0, c[0x0][0x1a0] ;  /* 0x0000680003267625 */ /* 0x000fe200078e0200 */
[----:B-1----:R-:W-:Y:S02]  /*0650*/  FFMA R35, R36, R40, R35 ;  /* 0x0000002824237223 */ /* 0x002fe40000000023 */
[----:B------:R-:W-:Y:S01]  /*0660*/  FFMA R23, R34, R23, R15 ;  /* 0x0000001722177223 */ /* 0x000fe2000000000f */
[----:B------:R-:W-:Y:S01]  /*0670*/  IMAD.SHL.U32 R15, R12, 0x2, RZ ;  /* 0x000000020c0f7824 */ /* 0x000fe200078e00ff */
[----:B------:R-:W-:Y:S01]  /*0680*/  FFMA R22, R34, R35, R2 ;  /* 0x0000002322167223 */ /* 0x000fe20000000002 */
[----:B------:R-:W-:-:S04]  /*0690*/  SHF.R.U32.HI R2, RZ, 0x6, R7 ;  /* 0x00000006ff027819 */ /* 0x000fc80000011607 */
[----:B------:R-:W-:Y:S01]  /*06a0*/  F2FP.BF16.PACK_AB R34, R23, R22 ;  /* 0x000000161722723e */ /* 0x000fe200000010ff */
[----:B------:R-:W-:Y:S01]  /*06b0*/  BAR.SYNC.DEFER_BLOCKING 0x0 ;  /* 0x0000000000007b1d */ /* 0x000fe20000010000 */
[----:B------:R-:W-:Y:S02]  /*06c0*/  LOP3.LUT R35, R2, 0x4, RZ, 0xc0, !PT ;  /* 0x0000000402237812 */ /* 0x000fe400078ec0ff */
[----:B------:R-:W-:-:S03]  /*06d0*/  PRMT R36, R34, 0x7632, R36 ;  /* 0x0000763222247816 */ /* 0x000fc60000000024 */
[----:B------:R-:W-:Y:S01]  /*06e0*/  IMAD R2, R10, 0x2, R35 ;  /* 0x000000020a027824 */ /* 0x000fe200078e0223 */
[----:B------:R-:W-:Y:S04]  /*06f0*/  STS.U16 [R15], R34 ;  /* 0x000000220f007388 */ /* 0x000fe80000000400 */
[----:B------:R-:W-:Y:S04]  /*0700*/  STS.U16 [R15+0x404], R36 ;  /* 0x000404240f007388 */ /* 0x000fe80000000400 */
[----:B------:R-:W-:Y:S06]  /*0710*/  BAR.SYNC.DEFER_BLOCKING 0x0 ;  /* 0x0000000000007b1d */ /* 0x000fec0000010000 */
[----:B------:R-:W0:Y:S04]  /*0720*/  LDS R41, [R2] ;  /* 0x0000000002297984 */ /* 0x000e280000000800 */
[----:B0-----:R-:W-:Y:S04]  /*0730*/  @!P1 STG.E [R38.64], R41 ;  /* 0x0000002926009986 */ /* 0x001fe8000c101904 */
[----:B------:R0:W2:Y:S01]  /*0740*/  @!P1 LDG.E.EF R43, [R30.64] ;  /* 0x000000041e2b9981 */ /* 0x0000a2000c0e1900 */
[----:B------:R-:W-:Y:S01]  /*0750*/  CS2R R34, SRZ ;  /* 0x0000000000227805 */ /* 0x000fe2000001ff00 */
[----:B------:R-:W-:-:S02]  /*0760*/  IMAD.WIDE R36, R45, R13, c[0x0][0x178] ;  /* 0x00005e002d247625 */ /* 0x000fc400078e020d */
[----:B------:R-:W-:Y:S01]  /*0770*/  BAR.SYNC.DEFER_BLOCKING 0x0 ;  /* 0x0000000000007b1d */ /* 0x000fe20000010000 */
[----:B------:R-:W-:-:S04]  /*0780*/  LOP3.LUT R32, R32, 0x400, RZ, 0xfc, !PT ;  /* 0x0000040020207812 */ /* 0x000fc800078efcff */
[C---:B0-----:R-:W-:Y:S02]  /*0790*/  IADD3 R30, P0, R32.reuse, c[0x0][0x198], RZ ;  /* 0x00006600201e7a10 */ /* 0x041fe40007f1e0ff */
[----:B------:R-:W-:Y:S02]  /*07a0*/  IADD3 R32, P2, R32, c[0x0][0x190], RZ ;  /* 0x0000640020207a10 */ /* 0x000fe40007f5e0ff */
[----:B--2---:R-:W-:Y:S01]  /*07b0*/  PRMT R31, R43, 0x7632, R31 ;  /* 0x000076322b1f7816 */ /* 0x004fe2000000001f */
[----:B------:R-:W-:Y:S04]  /*07c0*/  STS.U16 [R44], R43 ;  /* 0x0000002b2c007388 */ /* 0x000fe80000000400 */
[----:B------:R0:W-:Y:S04]  /*07d0*/  STS.U16 [R6], R31 ;  /* 0x0000001f06007388 */ /* 0x0001e80000000400 */
[----:B------:R-:W-:Y:S06]  /*07e0*/  BAR.SYNC.DEFER_BLOCKING 0x0 ;  /* 0x0000000000007b1d */ /* 0x000fec0000010000 */
[----:B------:R-:W2:Y:S01]  /*07f0*/  @!P1 LDG.E.EF.64 R34, [R36.64] ;  /* 0x0000000424229981 */ /* 0x000ea2000c0e1b00 */
[----:B0-----:R-:W-:-:S02]  /*0800*/  IADD3.X R31, R33, c[0x0][0x19c], RZ, P0, !PT ;  /* 0x00006700211f7a10 */ /* 0x001fc400007fe4ff */
[----:B------:R-:W-:Y:S01]  /*0810*/  IADD3.X R33, R33, c[0x0][0x194], RZ, P2, !PT ;  /* 0x0000650021217a10 */ /* 0x000fe200017fe4ff */
[----:B------:R-:W3:Y:S04]  /*0820*/  LDG.E.EL.U16 R38, [R26.64+0x3400] ;  /* 0x003400041a267981 */ /* 0x000ee8000c2e1500 */
[----:B------:R-:W4:Y:S04]  /*0830*/  LDG.E.EL.U16 R39, [R32.64] ;  /* 0x0000000420277981 */ /* 0x000f28000c2e1500 */
[----:B------:R-:W5:Y:S04]  /*0840*/  LDG.E.EL.U16 R40, [R30.64] ;  /* 0x000000041e287981 */ /* 0x000f68000c2e1500 */
[----:B------:R-:W5:Y:S01]  /*0850*/  LDG.E.EL R46, [R28.64+0x6800] ;  /* 0x006800041c2e7981 */ /* 0x000f62000c2e1900 */
[----:B------:R-:W-:Y:S01]  /*0860*/  IADD3 R49, R45, 0x200, RZ ;  /* 0x000002002d317810 */ /* 0x000fe20007ffe0ff */
[----:B------:R-:W-:Y:S01]  /*0870*/  IMAD.MOV.U32 R51, RZ, RZ, RZ ;  /* 0x000000ffff337224 */ /* 0x000fe200078e00ff */
[----:B--2---:R-:W-:-:S02]  /*0880*/  I2FP.F32.S32 R35, R35 ;  /* 0x0000002300237245 */ /* 0x004fc40000201400 */
[----:B------:R-:W-:Y:S02]  /*0890*/  I2FP.F32.S32 R41, R34 ;  /* 0x0000002200297245 */ /* 0x000fe40000201400 */
[----:B------:R-:W0:Y:S01]  /*08a0*/  LDS.U16 R34, [R24] ;  /* 0x0000000018227984 */ /* 0x000e220000000400 */
[----:B------:R-:W-:Y:S01]  /*08b0*/  FMUL R36, R42, R35 ;  /* 0x000000232a247220 */ /* 0x000fe20000400000 */
[----:B---3--:R-:W-:Y:S01]  /*08c0*/  IMAD.U32 R47, R38, 0x10000, RZ ;  /* 0x00010000262f7824 */ /* 0x008fe200078e00ff */
[----:B------:R-:W-:Y:S01]  /*08d0*/  FMUL R41, R42, R41 ;  /* 0x000000292a297220 */ /* 0x000fe20000400000 */
[----:B------:R-:W1:Y:S01]  /*08e0*/  LDS.U16 R35, [R24+0x2] ;  /* 0x0000020018237984 */ /* 0x000e620000000400 */
[----:B----4-:R-:W-:-:S03]  /*08f0*/  IMAD.U32 R39, R39, 0x10000, RZ ;  /* 0x0001000027277824 */ /* 0x010fc600078e00ff */
[----:B------:R-:W-:Y:S01]  /*0900*/  BAR.SYNC.DEFER_BLOCKING 0x0 ;  /* 0x0000000000007b1d */ /* 0x000fe20000010000 */
[----:B-----5:R-:W-:Y:S01]  /*0910*/  IMAD.U32 R40, R40, 0x10000, RZ ;  /* 0x0001000028287824 */ /* 0x020fe200078e00ff */
[----:B------:R-:W-:-:S04]  /*0920*/  FADD R46, R46, R47 ;  /* 0x0000002f2e2e7221 */ /* 0x000fc80000000000 */
[----:B------:R-:W-:Y:S04]  /*0930*/  STS [R20], R41 ;  /* 0x0000002914007388 */ /* 0x000fe80000000800 */
[----:B------:R-:W-:Y:S04]  /*0940*/  STS [R21.X4+0x8], R36 ;  /* 0x0000082415007388 */ /* 0x000fe80000004800 */
[----:B------:R-:W-:Y:S01]  /*0950*/  BAR.SYNC.DEFER_BLOCKING 0x0 ;  /* 0x0000000000007b1d */ /* 0x000fe20000010000 */
[----:B0-----:R-:W-:Y:S02]  /*0960*/  IMAD.U32 R47, R34, 0x10000, RZ ;  /* 0x00010000222f7824 */ /* 0x001fe400078e00ff */
[----:B-1----:R-:W-:-:S03]  /*0970*/  IMAD.U32 R34, R35, 0x10000, RZ ;  /* 0x0001000023227824 */ /* 0x002fc600078e00ff */
[----:B------:R-:W0:Y:S04]  /*0980*/  LDS R37, [R25] ;  /* 0x0000000019257984 */ /* 0x000e280000000800 */
[----:B------:R-:W1:Y:S01]  /*0990*/  LDS R43, [R25+0x4] ;  /* 0x00000400192b7984 */ /* 0x000e620000000800 */
[C-C-:B0-----:R-:W-:Y:S01]  /*09a0*/  FFMA R37, R39.reuse, R37, R40.reuse ;  /* 0x0000002527257223 */ /* 0x141fe20000000028 */
[----:B-1----:R-:W-:-:S03]  /*09b0*/  FFMA R39, R39, R43, R40 ;  /* 0x0000002b27277223 */ /* 0x002fc60000000028 */
[C---:B------:R-:W-:Y:S01]  /*09c0*/  FFMA R43, R46.reuse, R37, R47 ;  /* 0x000000252e2b7223 */ /* 0x040fe2000000002f */
[----:B------:R-:W-:Y:S01]  /*09d0*/  BAR.SYNC.DEFER_BLOCKING 0x0 ;  /* 0x0000000000007b1d */ /* 0x000fe20000010000 */
[----:B------:R-:W-:Y:S01]  /*09e0*/  IMAD.WIDE R40, R49, R0, c[0x0][0x160] ;  /* 0x0000580031287625 */ /* 0x000fe200078e0200 */
[----:B------:R-:W-:-:S03]  /*09f0*/  FFMA R46, R46, R39, R34 ;  /* 0x000000272e2e7223 */ /* 0x000fc60000000022 */
[----:B------:R-:W-:Y:S02]  /*0a00*/  IMAD.WIDE R38, R45, R0, c[0x0][0x1a0] ;  /* 0x000068002d267625 */ /* 0x000fe400078e0200 */
[----:B------:R-:W-:-:S04]  /*0a10*/  F2FP.BF16.PACK_AB R34, R46, R43 ;  /* 0x0000002b2e22723e */ /* 0x000fc800000010ff */
[C---:B------:R-:W-:Y:S02]  /*0a20*/  PRMT R35, R34.reuse, 0x7610, R35 ;  /* 0x0000761022237816 */ /* 0x040fe40000000023 */
[----:B------:R-:W-:-:S03]  /*0a30*/  PRMT R36, R34, 0x7632, R36 ;  /* 0x0000763222247816 */ /* 0x000fc60000000024 */
[----:B------:R-:W-:Y:S04]  /*0a40*/  STS.U16 [R15], R35 ;  /* 0x000000230f007388 */ /* 0x000fe80000000400 */
[----:B------:R-:W-:Y:S04]  /*0a50*/  STS.U16 [R15+0x404], R36 ;  /* 0x000404240f007388 */ /* 0x000fe80000000400 */
[----:B------:R-:W-:Y:S06]  /*0a60*/  BAR.SYNC.DEFER_BLOCKING 0x0 ;  /* 0x0000000000007b1d */ /* 0x000fec0000010000 */
[----:B------:R-:W0:Y:S04]  /*0a70*/  LDS R47, [R2] ;  /* 0x00000000022f7984 */ /* 0x000e280000000800 */
[----:B0-----:R0:W-:Y:S04]  /*0a80*/  @!P1 STG.E [R38.64], R47 ;  /* 0x0000002f26009986 */ /* 0x0011e8000c101904 */
[----:B------:R-:W2:Y:S01]  /*0a90*/  @!P1 LDG.E.EF R51, [R40.64] ;  /* 0x0000000428339981 */ /* 0x000ea2000c0e1900 */
[----:B------:R-:W-:Y:S01]  /*0aa0*/  CS2R R34, SRZ ;  /* 0x0000000000227805 */ /* 0x000fe2000001ff00 */
[----:B------:R-:W-:-:S02]  /*0ab0*/  IMAD.WIDE R36, R49, R13, c[0x0][0x178] ;  /* 0x00005e0031247625 */ /* 0x000fc400078e020d */
[----:B------:R-:W-:Y:S01]  /*0ac0*/  BAR.SYNC.DEFER_BLOCKING 0x0 ;  /* 0x0000000000007b1d */ /* 0x000fe20000010000 */
[----:B--2---:R-:W-:-:S05]  /*0ad0*/  PRMT R50, R51, 0x7632, R50 ;  /* 0x0000763233327816 */ /* 0x004fca0000000032 */
[----:B------:R1:W-:Y:S04]  /*0ae0*/  STS.U16 [R44], R51 ;  /* 0x000000332c007388 */ /* 0x0003e80000000400 */
[----:B------:R-:W-:Y:S04]  /*0af0*/  STS.U16 [R6], R50 ;  /* 0x0000003206007388 */ /* 0x000fe80000000400 */
[----:B------:R-:W-:Y:S06]  /*0b00*/  BAR.SYNC.DEFER_BLOCKING 0x0 ;  /* 0x0000000000007b1d */ /* 0x000fec0000010000 */
[----:B------:R-:W2:Y:S04]  /*0b10*/  @!P1 LDG.E.EF.64 R34, [R36.64] ;  /* 0x0000000424229981 */ /* 0x000ea8000c0e1b00 */
[----:B0-----:R-:W3:Y:S04]  /*0b20*/  LDG.E.EL.U16 R39, [R26.64+0x3800] ;  /* 0x003800041a277981 */ /* 0x001ee8000c2e1500 */
[----:B------:R-:W4:Y:S04]  /*0b30*/  LDG.E.EL.U16 R40, [R32.64+0x400] ;  /* 0x0004000420287981 */ /* 0x000f28000c2e1500 */
[----:B------:R-:W5:Y:S04]  /*0b40*/  LDG.E.EL.U16 R41, [R30.64+0x400] ;  /* 0x000400041e297981 */ /* 0x000f68000c2e1500 */
[----:B------:R-:W5:Y:S01]  /*0b50*/  LDG.E.EL R38, [R28.64+0x7000] ;  /* 0x007000041c267981 */ /* 0x000f62000c2e1900 */
[----:B-1----:R-:W-:Y:S01]  /*0b60*/  IADD3 R51, R45, 0x400, RZ ;  /* 0x000004002d337810 */ /* 0x002fe20007ffe0ff */
[----:B------:R-:W-:Y:S01]  /*0b70*/  IMAD.MOV.U32 R55, RZ, RZ, RZ ;  /* 0x000000ffff377224 */ /* 0x000fe200078e00ff */
[----:B--2---:R-:W-:-:S02]  /*0b80*/  I2FP.F32.S32 R35, R35 ;  /* 0x0000002300237245 */ /* 0x004fc40000201400 */
[----:B------:R-:W-:Y:S02]  /*0b90*/  I2FP.F32.S32 R47, R34 ;  /* 0x00000022002f7245 */ /* 0x000fe40000201400 */
[----:B------:R-:W0:Y:S01]  /*0ba0*/  LDS.U16 R34, [R24] ;  /* 0x0000000018227984 */ /* 0x000e220000000400 */
[C---:B------:R-:W-:Y:S01]  /*0bb0*/  FMUL R48, R42.reuse, R35 ;  /* 0x000000232a307220 */ /* 0x040fe20000400000 */
        /* <DEDUP_REMOVED lines=15> */
[----:B-1----:R-:W-:Y:S02]  /*0cb0*/  FFMA R48, R40, R50, R41 ;  /* 0x0000003228307223 */ /* 0x002fe40000000029 */
[----:B------:R-:W-:Y:S01]  /*0cc0*/  BAR.SYNC.DEFER_BLOCKING 0x0 ;  /* 0x0000000000007b1d */ /* 0x000fe20000010000 */
[C---:B------:R-:W-:Y:S01]  /*0cd0*/  FFMA R47, R39.reuse, R36, R34 ;  /* 0x00000024272f7223 */ /* 0x040fe20000000022 */
[----:B------:R-:W-:-:S05]  /*0ce0*/  FFMA R48, R39, R48, R35 ;  /* 0x0000003027307223 */ /* 0x000fca0000000023 */
[----:B------:R-:W-:-:S04]  /*0cf0*/  F2FP.BF16.PACK_AB R34, R48, R47 ;  /* 0x0000002f3022723e */ /* 0x000fc800000010ff */
[C---:B------:R-:W-:Y:S02]  /*0d00*/  PRMT R35, R34.reuse, 0x7610, R35 ;  /* 0x0000761022237816 */ /* 0x040fe40000000023 */
[----:B------:R-:W-:-:S03]  /*0d10*/  PRMT R37, R34, 0x7632, R37 ;  /* 0x0000763222257816 */ /* 0x000fc60000000025 */
[----:B------:R0:W-:Y:S04]  /*0d20*/  STS.U16 [R15], R35 ;  /* 0x000000230f007388 */ /* 0x0001e80000000400 */
[----:B------:R1:W-:Y:S04]  /*0d30*/  STS.U16 [R15+0x404], R37 ;  /* 0x000404250f007388 */ /* 0x0003e80000000400 */
[----:B------:R-:W-:Y:S01]  /*0d40*/  BAR.SYNC.DEFER_BLOCKING 0x0 ;  /* 0x0000000000007b1d */ /* 0x000fe20000010000 */
[----:B0-----:R-:W-:-:S04]  /*0d50*/  IMAD.WIDE R34, R49, R0, c[0x0][0x1a0] ;  /* 0x0000680031227625 */ /* 0x001fc800078e0200 */
[C---:B-1----:R-:W-:Y:S01]  /*0d60*/  IMAD.WIDE R36, R51.reuse, R0, c[0x0][0x160] ;  /* 0x0000580033247625 */ /* 0x042fe200078e0200 */
[----:B------:R-:W0:Y:S04]  /*0d70*/  LDS R53, [R2] ;  /* 0x0000000002357984 */ /* 0x000e280000000800 */
[----:B0-----:R-:W-:Y:S04]  /*0d80*/  @!P1 STG.E [R34.64], R53 ;  /* 0x0000003522009986 */ /* 0x001fe8000c101904 */
[----:B------:R-:W2:Y:S01]  /*0d90*/  @!P1 LDG.E.EF R55, [R36.64] ;  /* 0x0000000424379981 */ /* 0x000ea2000c0e1900 */
[----:B------:R-:W-:Y:S01]  /*0da0*/  CS2R R38, SRZ ;  /* 0x0000000000267805 */ /* 0x000fe2000001ff00 */
[----:B------:R-:W-:-:S02]  /*0db0*/  IMAD.WIDE R40, R51, R13, c[0x0][0x178] ;  /* 0x00005e0033287625 */ /* 0x000fc400078e020d */
[----:B------:R-:W-:Y:S01]  /*0dc0*/  BAR.SYNC.DEFER_BLOCKING 0x0 ;  /* 0x0000000000007b1d */ /* 0x000fe20000010000 */
[----:B--2---:R-:W-:-:S05]  /*0dd0*/  PRMT R52, R55, 0x7632, R52 ;  /* 0x0000763237347816 */ /* 0x004fca0000000034 */
[----:B------:R-:W-:Y:S04]  /*0de0*/  STS.U16 [R44], R55 ;  /* 0x000000372c007388 */ /* 0x000fe80000000400 */
[----:B------:R-:W-:Y:S04]  /*0df0*/  STS.U16 [R6], R52 ;  /* 0x0000003406007388 */ /* 0x000fe80000000400 */
[----:B------:R-:W-:Y:S06]  /*0e00*/  BAR.SYNC.DEFER_BLOCKING 0x0 ;  /* 0x0000000000007b1d */ /* 0x000fec0000010000 */
[----:B------:R-:W2:Y:S04]  /*0e10*/  @!P1 LDG.E.EF.64 R38, [R40.64] ;  /* 0x0000000428269981 */ /* 0x000ea8000c0e1b00 */
[----:B------:R-:W3:Y:S04]  /*0e20*/  LDG.E.EL.U16 R49, [R32.64+0x800] ;  /* 0x0008000420317981 */ /* 0x000ee8000c2e1500 */
[----:B------:R-:W4:Y:S04]  /*0e30*/  LDG.E.EL.U16 R50, [R30.64+0x800] ;  /* 0x000800041e327981 */ /* 0x000f28000c2e1500 */
[----:B------:R-:W5:Y:S04]  /*0e40*/  LDG.E.EL.U16 R37, [R26.64+0x3c00] ;  /* 0x003c00041a257981 */ /* 0x000f68000c2e1500 */
[----:B------:R-:W5:Y:S04]  /*0e50*/  LDG.E.EL R36, [R28.64+0x7800] ;  /* 0x007800041c247981 */ /* 0x000f68000c2e1900 */
[----:B------:R-:W0:Y:S02]  /*0e60*/  LDS.U16 R34, [R24] ;  /* 0x0000000018227984 */ /* 0x000e240000000400 */
[----:B0-----:R-:W-:Y:S01]  /*0e70*/  IMAD.U32 R34, R34, 0x10000, RZ ;  /* 0x0001000022227824 */ /* 0x001fe200078e00ff */
[----:B--2---:R-:W-:-:S02]  /*0e80*/  I2FP.F32.S32 R35, R38 ;  /* 0x0000002600237245 */ /* 0x004fc40000201400 */
[----:B------:R-:W-:Y:S01]  /*0e90*/  I2FP.F32.S32 R39, R39 ;  /* 0x0000002700277245 */ /* 0x000fe20000201400 */
[----:B---3--:R-:W-:Y:S02]  /*0ea0*/  IMAD.U32 R49, R49, 0x10000, RZ ;  /* 0x0001000031317824 */ /* 0x008fe400078e00ff */
[C---:B------:R-:W-:Y:S02]  /*0eb0*/  FMUL R53, R42.reuse, R35 ;  /* 0x000000232a357220 */ /* 0x040fe40000400000 */
[----:B------:R-:W0:Y:S01]  /*0ec0*/  LDS.U16 R35, [R24+0x2] ;  /* 0x0000020018237984 */ /* 0x000e220000000400 */
[----:B------:R-:W-:Y:S01]  /*0ed0*/  FMUL R38, R42, R39 ;  /* 0x000000272a267220 */ /* 0x000fe20000400000 */
[----:B----4-:R-:W-:Y:S02]  /*0ee0*/  IMAD.U32 R50, R50, 0x10000, RZ ;  /* 0x0001000032327824 */ /* 0x010fe400078e00ff */
[----:B------:R-:W-:Y:S01]  /*0ef0*/  BAR.SYNC.DEFER_BLOCKING 0x0 ;  /* 0x0000000000007b1d */ /* 0x000fe20000010000 */
[----:B-----5:R-:W-:-:S04]  /*0f00*/  IMAD.U32 R37, R37, 0x10000, RZ ;  /* 0x0001000025257824 */ /* 0x020fc800078e00ff */
[----:B------:R-:W-:Y:S01]  /*0f10*/  FADD R37, R36, R37 ;  /* 0x0000002524257221 */ /* 0x000fe20000000000 */
[----:B------:R1:W-:Y:S04]  /*0f20*/  STS [R20], R53 ;  /* 0x0000003514007388 */ /* 0x0003e80000000800 */
[----:B------:R-:W-:Y:S04]  /*0f30*/  STS [R21.X4+0x8], R38 ;  /* 0x0000082615007388 */ /* 0x000fe80000004800 */
[----:B------:R-:W-:Y:S01]  /*0f40*/  BAR.SYNC.DEFER_BLOCKING 0x0 ;  /* 0x0000000000007b1d */ /* 0x000fe20000010000 */
[----:B-1----:R-:W-:Y:S01]  /*0f50*/  IADD3 R53, R45, 0x600, RZ ;  /* 0x000006002d357810 */ /* 0x002fe20007ffe0ff */
[----:B0-----:R-:W-:-:S04]  /*0f60*/  IMAD.U32 R35, R35, 0x10000, RZ ;  /* 0x0001000023237824 */ /* 0x001fc800078e00ff */
[----:B------:R-:W0:Y:S04]  /*0f70*/  LDS R39, [R25] ;  /* 0x0000000019277984 */ /* 0x000e280000000800 */
[----:B------:R-:W1:Y:S01]  /*0f80*/  LDS R41, [R25+0x4] ;  /* 0x0000040019297984 */ /* 0x000e620000000800 */
[C-C-:B0-----:R-:W-:Y:S01]  /*0f90*/  FFMA R39, R49.reuse, R39, R50.reuse ;  /* 0x0000002731277223 */ /* 0x141fe20000000032 */
[----:B-1----:R-:W-:-:S03]  /*0fa0*/  FFMA R40, R49, R41, R50 ;  /* 0x0000002931287223 */ /* 0x002fc60000000032 */
[----:B------:R-:W-:Y:S01]  /*0fb0*/  FFMA R50, R37, R39, R34 ;  /* 0x0000002725327223 */ /* 0x000fe20000000022 */
[----:B------:R-:W-:Y:S01]  /*0fc0*/  IMAD.WIDE R38, R51, R0, c[0x0][0x1a0] ;  /* 0x0000680033267625 */ /* 0x000fe200078e0200 */
[----:B------:R-:W-:-:S03]  /*0fd0*/  FFMA R49, R37, R40, R35 ;  /* 0x0000002825317223 */ /* 0x000fc60000000023 */
[----:B------:R-:W-:Y:S02]  /*0fe0*/  IMAD.MOV.U32 R51, RZ, RZ, RZ ;  /* 0x000000ffff337224 */ /* 0x000fe400078e00ff */
[----:B------:R-:W-:Y:S01]  /*0ff0*/  IMAD.WIDE R40, R53, R0, c[0x0][0x160] ;  /* 0x0000580035287625 */ /* 0x000fe200078e0200 */
[----:B------:R-:W-:Y:S01]  /*1000*/  F2FP.BF16.PACK_AB R34, R49, R50 ;  /* 0x000000323122723e */ /* 0x000fe200000010ff */
[----:B------:R-:W-:Y:S03]  /*1010*/  BAR.SYNC.DEFER_BLOCKING 0x0 ;  /* 0x0000000000007b1d */ /* 0x000fe60000010000 */
[----:B------:R-:W-:-:S03]  /*1020*/  PRMT R35, R34, 0x7632, R35 ;  /* 0x0000763222237816 */ /* 0x000fc60000000023 */
[----:B------:R-:W-:Y:S04]  /*1030*/  STS.U16 [R15], R34 ;  /* 0x000000220f007388 */ /* 0x000fe80000000400 */
[----:B------:R-:W-:Y:S04]  /*1040*/  STS.U16 [R15+0x404], R35 ;  /* 0x000404230f007388 */ /* 0x000fe80000000400 */
[----:B------:R-:W-:Y:S06]  /*1050*/  BAR.SYNC.DEFER_BLOCKING 0x0 ;  /* 0x0000000000007b1d */ /* 0x000fec0000010000 */
[----:B------:R-:W0:Y:S04]  /*1060*/  LDS R55, [R2] ;  /* 0x0000000002377984 */ /* 0x000e280000000800 */
[----:B0-----:R-:W-:Y:S04]  /*1070*/  @!P1 STG.E [R38.64], R55 ;  /* 0x0000003726009986 */ /* 0x001fe8000c101904 */
[----:B------:R-:W2:Y:S01]  /*1080*/  @!P1 LDG.E.EF R51, [R40.64] ;  /* 0x0000000428339981 */ /* 0x000ea2000c0e1900 */
[----:B------:R-:W-:-:S03]  /*1090*/  CS2R R34, SRZ ;  /* 0x0000000000227805 */ /* 0x000fc6000001ff00 */
[----:B------:R-:W-:Y:S01]  /*10a0*/  BAR.SYNC.DEFER_BLOCKING 0x0 ;  /* 0x0000000000007b1d */ /* 0x000fe20000010000 */
[----:B--2---:R-:W-:-:S05]  /*10b0*/  PRMT R37, R51, 0x7632, R37 ;  /* 0x0000763233257816 */ /* 0x004fca0000000025 */
[----:B------:R-:W-:Y:S04]  /*10c0*/  STS.U16 [R44], R51 ;  /* 0x000000332c007388 */ /* 0x000fe80000000400 */
[----:B------:R0:W-:Y:S04]  /*10d0*/  STS.U16 [R6], R37 ;  /* 0x0000002506007388 */ /* 0x0001e80000000400 */
[----:B------:R-:W-:Y:S01]  /*10e0*/  BAR.SYNC.DEFER_BLOCKING 0x0 ;  /* 0x0000000000007b1d */ /* 0x000fe20000010000 */
[----:B0-----:R-:W-:-:S05]  /*10f0*/  IMAD.WIDE R36, R53, R13, c[0x0][0x178] ;  /* 0x00005e0035247625 */ /* 0x001fca00078e020d */
[----:B------:R-:W2:Y:S04]  /*1100*/  @!P1 LDG.E.EF.64 R34, [R36.64] ;  /* 0x0000000424229981 */ /* 0x000ea8000c0e1b00 */
[----:B------:R-:W3:Y:S04]  /*1110*/  LDG.E.EL.U16 R39, [R26.64+0x4000] ;  /* 0x004000041a277981 */ /* 0x000ee8000c2e1500 */
[----:B------:R-:W4:Y:S04]  /*1120*/  LDG.E.EL R38, [R28.64+0x8000] ;  /* 0x008000041c267981 */ /* 0x000f28000c2e1900 */
[----:B------:R-:W5:Y:S04]  /*1130*/  LDG.E.EL.U16 R40, [R32.64+0xc00] ;  /* 0x000c000420287981 */ /* 0x000f68000c2e1500 */
[----:B------:R-:W5:Y:S01]  /*1140*/  LDG.E.EL.U16 R41, [R30.64+0xc00] ;  /* 0x000c00041e297981 */ /* 0x000f62000c2e1500 */
[----:B------:R-:W-:-:S02]  /*1150*/  IADD3 R45, R45, 0x800, RZ ;  /* 0x000008002d2d7810 */ /* 0x000fc40007ffe0ff */
[----:B--2---:R-:W-:Y:S02]  /*1160*/  I2FP.F32.S32 R35, R35 ;  /* 0x0000002300237245 */ /* 0x004fe40000201400 */
[----:B------:R-:W-:Y:S01]  /*1170*/  I2FP.F32.S32 R51, R34 ;  /* 0x0000002200337245 */ /* 0x000fe20000201400 */
[----:B---3--:R-:W-:Y:S01]  /*1180*/  IMAD.U32 R39, R39, 0x10000, RZ ;  /* 0x0001000027277824 */ /* 0x008fe200078e00ff */
[----:B------:R-:W0:Y:S03]  /*1190*/  LDS.U16 R34, [R24] ;  /* 0x0000000018227984 */ /* 0x000e260000000400 */
[----:B------:R-:W-:Y:S01]  /*11a0*/  FMUL R51, R42, R51 ;  /* 0x000000332a337220 */ /* 0x000fe20000400000 */
[----:B----4-:R-:W-:Y:S01]  /*11b0*/  FADD R39, R38, R39 ;  /* 0x0000002726277221 */ /* 0x010fe20000000000 */
[----:B------:R-:W-:Y:S02]  /*11c0*/  FMUL R38, R42, R35 ;  /* 0x000000232a267220 */ /* 0x000fe40000400000 */
[----:B------:R-:W1:Y:S01]  /*11d0*/  LDS.U16 R35, [R24+0x2] ;  /* 0x0000020018237984 */ /* 0x000e620000000400 */
[----:B-----5:R-:W-:-:S03]  /*11e0*/  IMAD.U32 R40, R40, 0x10000, RZ ;  /* 0x0001000028287824 */ /* 0x020fc600078e00ff */
[----:B------:R-:W-:Y:S01]  /*11f0*/  BAR.SYNC.DEFER_BLOCKING 0x0 ;  /* 0x0000000000007b1d */ /* 0x000fe20000010000 */
[----:B------:R-:W-:-:S05]  /*1200*/  IMAD.U32 R41, R41, 0x10000, RZ ;  /* 0x0001000029297824 */ /* 0x000fca00078e00ff */
[----:B------:R-:W-:Y:S04]  /*1210*/  STS [R20], R51 ;  /* 0x0000003314007388 */ /* 0x000fe80000000800 */
[----:B------:R-:W-:Y:S01]  /*1220*/  STS [R21.X4+0x8], R38 ;  /* 0x0000082615007388 */ /* 0x000fe20000004800 */
[----:B0-----:R-:W-:-:S03]  /*1230*/  IMAD.U32 R34, R34, 0x10000, RZ ;  /* 0x0001000022227824 */ /* 0x001fc600078e00ff */
[----:B------:R-:W-:Y:S01]  /*1240*/  BAR.SYNC.DEFER_BLOCKING 0x0 ;  /* 0x0000000000007b1d */ /* 0x000fe20000010000 */
[----:B-1----:R-:W-:-:S05]  /*1250*/  IMAD.U32 R35, R35, 0x10000, RZ ;  /* 0x0001000023237824 */ /* 0x002fca00078e00ff */
[----:B------:R-:W0:Y:S04]  /*1260*/  LDS R36, [R25] ;  /* 0x0000000019247984 */ /* 0x000e280000000800 */
[----:B------:R-:W1:Y:S01]  /*1270*/  LDS R52, [R25+0x4] ;  /* 0x0000040019347984 */ /* 0x000e620000000800 */
[C-C-:B0-----:R-:W-:Y:S01]  /*1280*/  FFMA R36, R40.reuse, R36, R41.reuse ;  /* 0x0000002428247223 */ /* 0x141fe20000000029 */
[----:B-1----:R-:W-:-:S03]  /*1290*/  FFMA R40, R40, R52, R41 ;  /* 0x0000003428287223 */ /* 0x002fc60000000029 */
[C---:B------:R-:W-:Y:S01]  /*12a0*/  FFMA R52, R39.reuse, R36, R34 ;  /* 0x0000002427347223 */ /* 0x040fe20000000022 */
[----:B------:R-:W-:Y:S01]  /*12b0*/  FFMA R51, R39, R40, R35 ;  /* 0x0000002827337223 */ /* 0x000fe20000000023 */
[----:B------:R-:W-:-:S04]  /*12c0*/  IMAD.WIDE R38, R45, R0, c[0x0][0x160] ;  /* 0x000058002d267625 */ /* 0x000fc800078e0200 */
[----:B------:R-:W-:-:S04]  /*12d0*/  F2FP.BF16.PACK_AB R34, R51, R52 ;  /* 0x000000343322723e */ /* 0x000fc800000010ff */
[C---:B------:R-:W-:Y:S01]  /*12e0*/  PRMT R35, R34.reuse, 0x7610, R35 ;  /* 0x0000761022237816 */ /* 0x040fe20000000023 */
[----:B------:R-:W-:Y:S01]  /*12f0*/  BAR.SYNC.DEFER_BLOCKING 0x0 ;  /* 0x0000000000007b1d */ /* 0x000fe20000010000 */
[----:B------:R-:W-:-:S05]  /*1300*/  PRMT R36, R34, 0x7632, R36 ;  /* 0x0000763222247816 */ /* 0x000fca0000000024 */
[----:B------:R0:W-:Y:S04]  /*1310*/  STS.U16 [R15], R35 ;  /* 0x000000230f007388 */ /* 0x0001e80000000400 */
[----:B------:R-:W-:Y:S04]  /*1320*/  STS.U16 [R15+0x404], R36 ;  /* 0x000404240f007388 */ /* 0x000fe80000000400 */
[----:B------:R-:W-:Y:S01]  /*1330*/  BAR.SYNC.DEFER_BLOCKING 0x0 ;  /* 0x0000000000007b1d */ /* 0x000fe20000010000 */
[----:B0-----:R-:W-:-:S04]  /*1340*/  IMAD.WIDE R34, R53, R0, c[0x0][0x1a0] ;  /* 0x0000680035227625 */ /* 0x001fc800078e0200 */
[----:B------:R-:W-:Y:S01]  /*1350*/  IMAD.MOV.U32 R53, RZ, RZ, RZ ;  /* 0x000000ffff357224 */ /* 0x000fe200078e00ff */
        /* <DEDUP_REMOVED lines=8> */
[----:B------:R2:W-:Y:S04]  /*13e0*/  STS.U16 [R6], R39 ;  /* 0x0000002706007388 */ /* 0x0005e80000000400 */
[----:B------:R-:W-:Y:S06]  /*13f0*/  BAR.SYNC.DEFER_BLOCKING 0x0 ;  /* 0x0000000000007b1d */ /* 0x000fec0000010000 */
[----:B------:R3:W4:Y:S04]  /*1400*/  @!P1 LDG.E.EF.64 R36, [R40.64] ;  /* 0x0000000428249981 */ /* 0x000728000c0e1b00 */
[----:B0-----:R-:W5:Y:S04]  /*1410*/  LDG.E.EL.U16 R35, [R26.64+0x4400] ;  /* 0x004400041a237981 */ /* 0x001f68000c2e1500 */
[----:B------:R0:W5:Y:S04]  /*1420*/  LDG.E.EL.U16 R30, [R30.64+0x1000] ;  /* 0x001000041e1e7981 */ /* 0x000168000c2e1500 */
[----:B------:R0:W5:Y:S04]  /*1430*/  LDG.E.EL.U16 R32, [R32.64+0x1000] ;  /* 0x0010000420207981 */ /* 0x000168000c2e1500 */
[----:B------:R-:W5:Y:S01]  /*1440*/  LDG.E.EL R34, [R28.64+0x8800] ;  /* 0x008800041c227981 */ /* 0x000f62000c2e1900 */
[----:B------:R-:W-:-:S02]  /*1450*/  ISETP.GE.AND P4, PT, R4, 0xe10, PT ;  /* 0x00000e100400780c */ /* 0x000fc40003f86270 */
[----:B------:R-:W-:Y:S02]  /*1460*/  ISETP.LT.AND P0, PT, R4, 0xe10, PT ;  /* 0x00000e100400780c */ /* 0x000fe40003f01270 */
[----:B---3--:R-:W-:Y:S02]  /*1470*/  FSEL R41, R22, RZ, !P4 ;  /* 0x000000ff16297208 */ /* 0x008fe40006000000 */
[----:B------:R-:W-:Y:S01]  /*1480*/  LDS.U16 R22, [R24+0x2] ;  /* 0x0000020018167984 */ /* 0x000fe20000000400 */
[----:B------:R-:W-:-:S05]  /*1490*/  SEL R38, RZ, 0x3f800000, !P0 ;  /* 0x3f800000ff267807 */ /* 0x000fca0004000000 */
[----:B-1----:R-:W-:-:S04]  /*14a0*/  FADD R53, R38, 1 ;  /* 0x3f80000026357421 */ /* 0x002fc80000000000 */
[----:B--2---:R-:W1:Y:S01]  /*14b0*/  MUFU.RCP R39, R53 ;  /* 0x0000003500277308 */ /* 0x004e620000001000 */
[----:B------:R-:W-:Y:S01]  /*14c0*/  FADD R6, -R41, R43 ;  /* 0x0000002b29067221 */ /* 0x000fe20000000100 */
[----:B0-----:R-:W-:Y:S02]  /*14d0*/  FSEL R31, R53, R38, !P4 ;  /* 0x00000026351f7208 */ /* 0x001fe40006000000 */
[----:B------:R-:W-:Y:S01]  /*14e0*/  FSEL R40, R23, RZ, !P4 ;  /* 0x000000ff17287208 */ /* 0x000fe20006000000 */
[----:B-1----:R-:W-:-:S04]  /*14f0*/  FFMA R38, R6, R39, R41 ;  /* 0x0000002706267223 */ /* 0x002fc80000000029 */
[----:B------:R-:W-:Y:S01]  /*1500*/  FADD R43, R43, -R38 ;  /* 0x800000262b2b7221 */ /* 0x000fe20000000000 */
[----:B------:R-:W-:-:S03]  /*1510*/  FADD R44, R31, 1 ;  /* 0x3f8000001f2c7421 */ /* 0x000fc60000000000 */
[----:B------:R-:W-:Y:S01]  /*1520*/  FFMA R23, R6, R43, RZ ;  /* 0x0000002b06177223 */ /* 0x000fe200000000ff */
[----:B------:R-:W-:-:S04]  /*1530*/  FADD R6, -R40, R46 ;  /* 0x0000002e28067221 */ /* 0x000fc80000000100 */
[----:B------:R-:W-:Y:S01]  /*1540*/  FFMA R39, R39, R6, R40 ;  /* 0x0000000627277223 */ /* 0x000fe20000000028 */
[----:B------:R-:W-:-:S05]  /*1550*/  FSEL R38, R38, R41, !P4 ;  /* 0x0000002926267208 */ /* 0x000fca0006000000 */
[----:B------:R-:W-:Y:S01]  /*1560*/  FADD R33, -R38, R47 ;  /* 0x0000002f26217221 */ /* 0x000fe20000000100 */
[----:B----4-:R-:W-:Y:S02]  /*1570*/  I2FP.F32.S32 R55, R36 ;  /* 0x0000002400377245 */ /* 0x010fe40000201400 */
[----:B------:R-:W0:Y:S01]  /*1580*/  LDS.U16 R36, [R24] ;  /* 0x0000000018247984 */ /* 0x000e220000000400 */
[----:B------:R-:W-:Y:S02]  /*1590*/  I2FP.F32.S32 R37, R37 ;  /* 0x0000002500257245 */ /* 0x000fe40000201400 */
[C---:B------:R-:W-:Y:S01]  /*15a0*/  FMUL R55, R42.reuse, R55 ;  /* 0x000000372a377220 */ /* 0x040fe20000400000 */
[----:B------:R-:W-:Y:S02]  /*15b0*/  BAR.SYNC.DEFER_BLOCKING 0x0 ;  /* 0x0000000000007b1d */ /* 0x000fe40000010000 */
[----:B------:R-:W-:-:S04]  /*15c0*/  FMUL R42, R42, R37 ;  /* 0x000000252a2a7220 */ /* 0x000fc80000400000 */
[----:B------:R1:W-:Y:S04]  /*15d0*/  STS [R20], R55 ;  /* 0x0000003714007388 */ /* 0x0003e80000000800 */
[----:B------:R2:W-:Y:S01]  /*15e0*/  STS [R21.X4+0x8], R42 ;  /* 0x0000082a15007388 */ /* 0x0005e20000004800 */
[----:B-1----:R-:W-:Y:S01]  /*15f0*/  FSEL R20, R44, R31, !P4 ;  /* 0x0000001f2c147208 */ /* 0x002fe20006000000 */
[----:B------:R-:W-:Y:S01]  /*1600*/  FADD R31, R46, -R39 ;  /* 0x800000272e1f7221 */ /* 0x000fe20000000000 */
[----:B------:R-:W1:Y:S03]  /*1610*/  MUFU.RCP R44, R44 ;  /* 0x0000002c002c7308 */ /* 0x000e660000001000 */
[----:B------:R-:W-:Y:S01]  /*1620*/  FFMA R31, R6, R31, RZ ;  /* 0x0000001f061f7223 */ /* 0x000fe200000000ff */
[----:B------:R-:W-:Y:S01]  /*1630*/  BAR.SYNC.DEFER_BLOCKING 0x0 ;  /* 0x0000000000007b1d */ /* 0x000fe20000010000 */
[----:B------:R-:W-:Y:S01]  /*1640*/  FADD R43, R20, 1 ;  /* 0x3f800000142b7421 */ /* 0x000fe20000000000 */
[----:B------:R-:W-:-:S04]  /*1650*/  FSEL R39, R39, R40, !P4 ;  /* 0x0000002827277208 */ /* 0x000fc80006000000 */
[----:B------:R-:W-:Y:S01]  /*1660*/  FSEL R20, R43, R20, !P4 ;  /* 0x000000142b147208 */ /* 0x000fe20006000000 */
[----:B------:R-:W-:Y:S01]  /*1670*/  FADD R37, -R39, R48 ;  /* 0x0000003027257221 */ /* 0x000fe20000000100 */
[----:B------:R-:W3:Y:S01]  /*1680*/  MUFU.RCP R43, R43 ;  /* 0x0000002b002b7308 */ /* 0x000ee20000001000 */
[----:B--2---:R-:W-:Y:S01]  /*1690*/  FSEL R21, R23, RZ, !P4 ;  /* 0x000000ff17157208 */ /* 0x004fe20006000000 */
[----:B-1----:R-:W-:Y:S01]  /*16a0*/  FFMA R24, R33, R44, R38 ;  /* 0x0000002c21187223 */ /* 0x002fe20000000026 */
[----:B------:R-:W1:Y:S01]  /*16b0*/  LDS R6, [R25] ;  /* 0x0000000019067984 */ /* 0x000e620000000800 */
[----:B------:R-:W-:-:S03]  /*16c0*/  FFMA R44, R44, R37, R39 ;  /* 0x000000252c2c7223 */ /* 0x000fc60000000027 */
[----:B------:R-:W-:Y:S01]  /*16d0*/  FSEL R41, R24, R38, !P4 ;  /* 0x0000002618297208 */ /* 0x000fe20006000000 */
[----:B------:R2:W4:Y:S01]  /*16e0*/  LDS R23, [R25+0x4] ;  /* 0x0000040019177984 */ /* 0x0005220000000800 */
[----:B------:R-:W-:Y:S01]  /*16f0*/  FADD R40, R47, -R24 ;  /* 0x800000182f287221 */ /* 0x000fe20000000000 */
[----:B------:R-:W-:Y:S01]  /*1700*/  FSEL R38, R44, R39, !P4 ;  /* 0x000000272c267208 */ /* 0x000fe20006000000 */
[----:B------:R-:W-:Y:S01]  /*1710*/  FADD R39, R20, 1 ;  /* 0x3f80000014277421 */ /* 0x000fe20000000000 */
[----:B------:R-:W-:Y:S01]  /*1720*/  FADD R42, -R41, R50 ;  /* 0x00000032292a7221 */ /* 0x000fe20000000100 */
[----:B------:R-:W-:Y:S01]  /*1730*/  @!P4 FFMA R21, R33, R40, R21 ;  /* 0x000000282115c223 */ /* 0x000fe20000000015 */
[----:B------:R-:W-:Y:S01]  /*1740*/  FSEL R24, R31, RZ, !P4 ;  /* 0x000000ff1f187208 */ /* 0x000fe20006000000 */
[----:B------:R-:W0:Y:S01]  /*1750*/  MUFU.RCP R33, R39 ;  /* 0x0000002700217308 */ /* 0x000e220000001000 */
[----:B---3--:R-:W-:Y:S01]  /*1760*/  FFMA R31, R42, R43, R41 ;  /* 0x0000002b2a1f7223 */ /* 0x008fe20000000029 */
[----:B------:R-:W-:Y:S01]  /*1770*/  FSEL R20, R39, R20, !P4 ;  /* 0x0000001427147208 */ /* 0x000fe20006000000 */
[----:B------:R-:W-:-:S02]  /*1780*/  FADD R48, R48, -R44 ;  /* 0x8000002c30307221 */ /* 0x000fc40000000000 */
[----:B------:R-:W-:Y:S01]  /*1790*/  FADD R50, R50, -R31 ;  /* 0x8000001f32327221 */ /* 0x000fe20000000000 */
[----:B------:R-:W-:Y:S01]  /*17a0*/  FSEL R31, R31, R41, !P4 ;  /* 0x000000291f1f7208 */ /* 0x000fe20006000000 */
[----:B------:R-:W-:Y:S01]  /*17b0*/  FADD R47, R20, 1 ;  /* 0x3f800000142f7421 */ /* 0x000fe20000000000 */
[----:B------:R-:W-:Y:S01]  /*17c0*/  @!P4 FFMA R24, R37, R48, R24 ;  /* 0x000000302518c223 */ /* 0x000fe20000000018 */
[----:B------:R-:W-:Y:S01]  /*17d0*/  FFMA R50, R42, R50, R21 ;  /* 0x000000322a327223 */ /* 0x000fe20000000015 */
[----:B------:R-:W-:Y:S01]  /*17e0*/  FADD R37, -R38, R49 ;  /* 0x0000003126257221 */ /* 0x000fe20000000100 */
[----:B------:R-:W-:Y:S01]  /*17f0*/  FADD R40, -R31, R52 ;  /* 0x000000341f287221 */ /* 0x000fe20000000100 */
[----:B-----5:R-:W-:Y:S02]  /*1800*/  IMAD.U32 R35, R35, 0x10000, RZ ;  /* 0x0001000023237824 */ /* 0x020fe400078e00ff */
[----:B------:R-:W-:Y:S01]  /*1810*/  IMAD.U32 R42, R30, 0x10000, RZ ;  /* 0x000100001e2a7824 */ /* 0x000fe200078e00ff */
[----:B--2---:R-:W-:Y:S01]  /*1820*/  FSEL R25, R50, R21, !P4 ;  /* 0x0000001532197208 */ /* 0x004fe20006000000 */
[----:B------:R-:W-:Y:S01]  /*1830*/  IMAD.U32 R41, R32, 0x10000, RZ ;  /* 0x0001000020297824 */ /* 0x000fe200078e00ff */
[----:B------:R-:W2:Y:S01]  /*1840*/  MUFU.RCP R30, R47 ;  /* 0x0000002f001e7308 */ /* 0x000ea20000001000 */
[----:B------:R-:W-:Y:S01]  /*1850*/  FFMA R43, R43, R37, R38 ;  /* 0x000000252b2b7223 */ /* 0x000fe20000000026 */
[----:B------:R-:W-:Y:S01]  /*1860*/  FSEL R21, R47, R20, !P4 ;  /* 0x000000142f157208 */ /* 0x000fe20006000000 */
[----:B0-----:R-:W-:Y:S01]  /*1870*/  FFMA R32, R40, R33, R31 ;  /* 0x0000002128207223 */ /* 0x001fe2000000001f */
[----:B------:R-:W-:Y:S01]  /*1880*/  FADD R34, R34, R35 ;  /* 0x0000002322227221 */ /* 0x000fe20000000000 */
[----:B------:R-:W-:Y:S01]  /*1890*/  IMAD.U32 R35, R36, 0x10000, RZ ;  /* 0x0001000024237824 */ /* 0x000fe200078e00ff */
[----:B------:R-:W-:Y:S01]  /*18a0*/  FADD R49, R49, -R43 ;  /* 0x8000002b31317221 */ /* 0x000fe20000000000 */
[----:B------:R-:W-:Y:S01]  /*18b0*/  FSEL R38, R43, R38, !P4 ;  /* 0x000000262b267208 */ /* 0x000fe20006000000 */
[----:B------:R-:W-:Y:S01]  /*18c0*/  FADD R20, R21, R21 ;  /* 0x0000001515147221 */ /* 0x000fe20000000000 */
[----:B------:R-:W-:Y:S01]  /*18d0*/  FSEL R39, R32, R31, !P4 ;  /* 0x0000001f20277208 */ /* 0x000fe20006000000 */
[----:B-1----:R-:W-:Y:S01]  /*18e0*/  FFMA R6, R41, R6, R42 ;  /* 0x0000000629067223 */ /* 0x002fe2000000002a */
[----:B------:R-:W-:-:S03]  /*18f0*/  FFMA R49, R37, R49, R24 ;  /* 0x0000003125317223 */ /* 0x000fc60000000018 */
[----:B------:R-:W-:Y:S01]  /*1900*/  FFMA R6, R34, R6, R35 ;  /* 0x0000000622067223 */ /* 0x000fe20000000023 */
[----:B------:R-:W-:Y:S01]  /*1910*/  FSETP.GEU.AND P2, PT, |R20|, 1.175494350822287508e-38, PT ;  /* 0x008000001400780b */ /* 0x000fe20003f4e200 */
[----:B------:R-:W-:Y:S02]  /*1920*/  FADD R37, -R38, R51 ;  /* 0x0000003326257221 */ /* 0x000fe40000000100 */
[----:B------:R-:W-:Y:S01]  /*1930*/  FADD R36, -R39, R6 ;  /* 0x0000000627247221 */ /* 0x000fe20000000100 */
[----:B------:R-:W-:Y:S01]  /*1940*/  FADD R52, R52, -R32 ;  /* 0x8000002034347221 */ /* 0x000fe20000000000 */
[C---:B------:R-:W-:Y:S01]  /*1950*/  FMUL R31, R20.reuse, 0.25 ;  /* 0x3e800000141f7820 */ /* 0x040fe20000400000 */
[----:B------:R-:W-:Y:S01]  /*1960*/  FSETP.GT.AND P0, PT, |R20|, 8.50705917302346158658e+37, PT ;  /* 0x7e8000001400780b */ /* 0x000fe20003f04200 */
[----:B--2---:R-:W-:Y:S01]  /*1970*/  FFMA R32, R36, R30, R39 ;  /* 0x0000001e24207223 */ /* 0x004fe20000000027 */
[----:B------:R-:W-:Y:S01]  /*1980*/  FFMA R33, R33, R37, R38 ;  /* 0x0000002521217223 */ /* 0x000fe20000000026 */
[----:B----4-:R-:W-:Y:S01]  /*1990*/  FFMA R42, R41, R23, R42 ;  /* 0x00000017292a7223 */ /* 0x010fe2000000002a */
[----:B------:R-:W-:Y:S01]  /*19a0*/  IMAD.U32 R23, R22, 0x10000, RZ ;  /* 0x0001000016177824 */ /* 0x000fe200078e00ff */
[----:B------:R-:W-:Y:S01]  /*19b0*/  @!P4 FFMA R25, R40, R52, R25 ;  /* 0x000000342819c223 */ /* 0x000fe20000000019 */
[----:B------:R-:W-:Y:S01]  /*19c0*/  FSEL R35, R31, R20, P0 ;  /* 0x000000141f237208 */ /* 0x000fe20000000000 */
[----:B------:R-:W-:Y:S01]  /*19d0*/  FADD R22, R6, -R32 ;  /* 0x8000002006167221 */ /* 0x000fe20000000000 */
[----:B------:R-:W-:Y:S01]  /*19e0*/  FSEL R41, R33, R38, !P4 ;  /* 0x0000002621297208 */ /* 0x000fe20006000000 */
[----:B------:R-:W-:Y:S01]  /*19f0*/  FFMA R23, R34, R42, R23 ;  /* 0x0000002a22177223 */ /* 0x000fe20000000017 */
[----:B------:R-:W-:Y:S01]  /*1a00*/  FSEL R32, R32, R39, !P4 ;  /* 0x0000002720207208 */ /* 0x000fe20006000000 */
[----:B------:R-:W-:Y:S01]  /*1a10*/  FFMA R36, R36, R22, R25 ;  /* 0x0000001624247223 */ /* 0x000fe20000000019 */
[----:B------:R-:W-:Y:S01]  /*1a20*/  @!P2 FMUL R35, R35, 16777216 ;  /* 0x4b8000002323a820 */ /* 0x000fe20000400000 */
[----:B------:R-:W-:Y:S01]  /*1a30*/  FADD R51, R51, -R33 ;  /* 0x8000002133337221 */ /* 0x000fe20000000000 */
[----:B------:R-:W-:Y:S01]  /*1a40*/  FADD R39, -R41, R23 ;  /* 0x0000001729277221 */ /* 0x000fe20000000100 */
[----:B------:R-:W0:Y:S01]  /*1a50*/  SHFL.BFLY PT, R33, R32, 0x10, 0x1f ;  /* 0x0e001f0020217f89 */ /* 0x000e2200000e0000 */
[----:B------:R-:W-:Y:S01]  /*1a60*/  FMUL R22, R21, 0.25 ;  /* 0x3e80000015167820 */ /* 0x000fe20000400000 */
[----:B------:R-:W-:Y:S01]  /*1a70*/  FSEL R43, R36, R25, !P4 ;  /* 0x00000019242b7208 */ /* 0x000fe20006000000 */
[----:B------:R-:W-:Y:S01]  /*1a80*/  FFMA R36, R30, R39, R41 ;  /* 0x000000271e247223 */ /* 0x000fe20000000029 */
[----:B------:R-:W-:Y:S01]  /*1a90*/  FSEL R24, R49, R24, !P4 ;  /* 0x0000001831187208 */ /* 0x000fe20006000000 */
[----:B------:R-:W1:Y:S01]  /*1aa0*/  MUFU.RCP R35, R35 ;  /* 0x0000002300237308 */ /* 0x000e620000001000 */
[----:B------:R-:W-:Y:S01]  /*1ab0*/  FSEL R30, R22, R21, P0 ;  /* 0x00000015161e7208 */ /* 0x000fe20000000000 */
[----:B------:R-:W2:Y:S01]  /*1ac0*/  SHFL.BFLY PT, R34, R43, 0x10, 0x1f ;  /* 0x0e001f002b227f89 */ /* 0x000ea200000e0000 */
[----:B------:R-:W-:Y:S01]  /*1ad0*/  FADD R22, R23, -R36 ;  /* 0x8000002417167221 */ /* 0x000fe20000000000 */
[----:B------:R-:W-:Y:S01]  /*1ae0*/  @!P4 FFMA R24, R37, R51, R24 ;  /* 0x000000332518c223 */ /* 0x000fe20000000018 */
[----:B------:R-:W-:-:S03]  /*1af0*/  FSEL R40, R36, R41, !P4 ;  /* 0x0000002924287208 */ /* 0x000fc60006000000 */
[----:B------:R-:W-:Y:S01]  /*1b00*/  FFMA R39, R39, R22, R24 ;  /* 0x0000001627277223 */ /* 0x000fe20000000018 */
[----:B------:R-:W-:Y:S01]  /*1b10*/  FADD R22, R20, R20 ;  /* 0x0000001414167221 */ /* 0x000fe20000000000 */
[----:B------:R-:W3:Y:S01]  /*1b20*/  SHFL.BFLY PT, R37, R40, 0x10, 0x1f ;  /* 0x0e001f0028257f89 */ /* 0x000ee200000e0000 */
[----:B------:R-:W-:-:S03]  /*1b30*/  @!P2 FMUL R30, R30, 16777216 ;  /* 0x4b8000001e1ea820 */ /* 0x000fc60000400000 */
[C---:B------:R-:W-:Y:S01]  /*1b40*/  FSETP.GEU.AND P3, PT, |R22|.reuse, 1.175494350822287508e-38, PT ;  /* 0x008000001600780b */ /* 0x040fe20003f6e200 */
[----:B------:R-:W-:Y:S01]  /*1b50*/  FMUL R25, R22, 0.25 ;  /* 0x3e80000016197820 */ /* 0x000fe20000400000 */
[----:B-1----:R-:W-:Y:S01]  /*1b60*/  FMUL R35, R35, R30 ;  /* 0x0000001e23237220 */ /* 0x002fe20000400000 */
[----:B------:R-:W-:Y:S02]  /*1b70*/  FSETP.NEU.AND P2, PT, R20, RZ, PT ;  /* 0x000000ff1400720b */ /* 0x000fe40003f4d000 */
[----:B------:R-:W-:Y:S01]  /*1b80*/  FSETP.GT.AND P0, PT, |R22|, 8.50705917302346158658e+37, PT ;  /* 0x7e8000001600780b */ /* 0x000fe20003f04200 */
[--C-:B0-----:R-:W-:Y:S01]  /*1b90*/  FADD R33, R33, -R32.reuse ;  /* 0x8000002021217221 */ /* 0x101fe20000000000 */
[----:B------:R-:W-:Y:S02]  /*1ba0*/  FSEL R41, R39, R24, !P4 ;  /* 0x0000001827297208 */ /* 0x000fe40006000000 */
[----:B------:R-:W-:Y:S02]  /*1bb0*/  FSEL R35, R35, RZ, P2 ;  /* 0x000000ff23237208 */ /* 0x000fe40001000000 */
[----:B------:R-:W-:Y:S01]  /*1bc0*/  FSEL R36, R25, R22, P0 ;  /* 0x0000001619247208 */ /* 0x000fe20000000000 */
[C---:B------:R-:W-:Y:S01]  /*1bd0*/  FMUL R24, R33.reuse, R33 ;  /* 0x0000002121187220 */ /* 0x040fe20000400000 */
[----:B------:R-:W0:Y:S01]  /*1be0*/  SHFL.BFLY PT, R38, R41, 0x10, 0x1f ;  /* 0x0e001f0029267f89 */ /* 0x000e2200000e0000 */
[----:B------:R-:W-:Y:S01]  /*1bf0*/  FFMA R30, R33, R35, R32 ;  /* 0x00000023211e7223 */ /* 0x000fe20000000020 */
[----:B--2---:R-:W-:Y:S01]  /*1c00*/  FADD R34, R34, R43 ;  /* 0x0000002b22227221 */ /* 0x004fe20000000000 */
[----:B------:R-:W-:Y:S01]  /*1c10*/  @!P3 FMUL R36, R36, 16777216 ;  /* 0x4b8000002424b820 */ /* 0x000fe20000400000 */
[----:B------:R-:W-:-:S02]  /*1c20*/  FMUL R24, R24, R21 ;  /* 0x0000001518187220 */ /* 0x000fc40000400000 */
[----:B------:R-:W1:Y:S02]  /*1c30*/  SHFL.BFLY PT, R33, R30, 0x8, 0x1f ;  /* 0x0d001f001e217f89 */ /* 0x000e6400000e0000 */
[----:B------:R-:W-:Y:S01]  /*1c40*/  FFMA R34, R35, R24, R34 ;  /* 0x0000001823227223 */ /* 0x000fe20000000022 */
[----:B------:R-:W2:Y:S01]  /*1c50*/  MUFU.RCP R36, R36 ;  /* 0x0000002400247308 */ /* 0x000ea20000001000 */
[----:B---3--:R-:W-:Y:S01]  /*1c60*/  FADD R24, R37, -R40 ;  /* 0x8000002825187221 */ /* 0x008fe20000000000 */
[----:B------:R-:W-:-:S03]  /*1c70*/  FSEL R39, R31, R20, P0 ;  /* 0x000000141f277208 */ /* 0x000fc60000000000 */
[-C--:B------:R-:W-:Y:S01]  /*1c80*/  FMUL R32, R24, R24.reuse ;  /* 0x0000001818207220 */ /* 0x080fe20000400000 */
[----:B------:R-:W3:Y:S03]  /*1c90*/  SHFL.BFLY PT, R37, R34, 0x8, 0x1f ;  /* 0x0d001f0022257f89 */ /* 0x000ee600000e0000 */
[----:B------:R-:W-:Y:S01]  /*1ca0*/  FMUL R32, R32, R21 ;  /* 0x0000001520207220 */ /* 0x000fe20000400000 */
[----:B------:R-:W-:Y:S01]  /*1cb0*/  FADD R21, R22, R22 ;  /* 0x0000001616157221 */ /* 0x000fe20000000000 */
[----:B------:R-:W-:Y:S01]  /*1cc0*/  FFMA R31, R35, R24, R40 ;  /* 0x00000018231f7223 */ /* 0x000fe20000000028 */
[----:B------:R-:W-:-:S03]  /*1cd0*/  @!P3 FMUL R39, R39, 16777216 ;  /* 0x4b8000002727b820 */ /* 0x000fc60000400000 */
[C---:B------:R-:W-:Y:S01]  /*1ce0*/  FSETP.GEU.AND P3, PT, |R21|.reuse, 1.175494350822287508e-38, PT ;  /* 0x008000001500780b */ /* 0x040fe20003f6e200 */
[----:B--2---:R-:W-:Y:S01]  /*1cf0*/  FMUL R36, R36, R39 ;  /* 0x0000002724247220 */ /* 0x004fe20000400000 */
[----:B0-----:R-:W-:Y:S01]  /*1d00*/  FADD R38, R38, R41 ;  /* 0x0000002926267221 */ /* 0x001fe20000000000 */
[----:B------:R-:W0:Y:S01]  /*1d10*/  SHFL.BFLY PT, R40, R31, 0x8, 0x1f ;  /* 0x0d001f001f287f89 */ /* 0x000e2200000e0000 */
[----:B------:R-:W-:Y:S01]  /*1d20*/  FSETP.NEU.AND P2, PT, R22, RZ, PT ;  /* 0x000000ff1600720b */ /* 0x000fe20003f4d000 */
[C---:B------:R-:W-:Y:S01]  /*1d30*/  FMUL R24, R21.reuse, 0.25 ;  /* 0x3e80000015187820 */ /* 0x040fe20000400000 */
[----:B------:R-:W-:Y:S01]  /*1d40*/  FSETP.GT.AND P0, PT, |R21|, 8.50705917302346158658e+37, PT ;  /* 0x7e8000001500780b */ /* 0x000fe20003f04200 */
[----:B------:R-:W-:Y:S01]  /*1d50*/  FFMA R39, R35, R32, R38 ;  /* 0x0000002023277223 */ /* 0x000fe20000000026 */
[----:B------:R-:W-:Y:S01]  /*1d60*/  FSEL R36, R36, RZ, P2 ;  /* 0x000000ff24247208 */ /* 0x000fe20001000000 */
[----:B-1----:R-:W-:Y:S01]  /*1d70*/  FADD R33, -R30, R33 ;  /* 0x000000211e217221 */ /* 0x002fe20000000100 */
[----:B------:R-:W-:-:S03]  /*1d80*/  FSEL R38, R24, R21, P0 ;  /* 0x0000001518267208 */ /* 0x000fc60000000000 */
[C---:B------:R-:W-:Y:S01]  /*1d90*/  FMUL R35, R33.reuse, R33 ;  /* 0x0000002121237220 */ /* 0x040fe20000400000 */
[----:B------:R-:W-:Y:S01]  /*1da0*/  FFMA R30, R33, R36, R30 ;  /* 0x00000024211e7223 */ /* 0x000fe2000000001e */
[----:B------:R-:W-:Y:S01]  /*1db0*/  @!P3 FMUL R38, R38, 16777216 ;  /* 0x4b8000002626b820 */ /* 0x000fe20000400000 */
[----:B------:R-:W1:Y:S01]  /*1dc0*/  SHFL.BFLY PT, R42, R39, 0x8, 0x1f ;  /* 0x0d001f00272a7f89 */ /* 0x000e6200000e0000 */
[----:B---3--:R-:W-:Y:S01]  /*1dd0*/  FADD R37, R34, R37 ;  /* 0x0000002522257221 */ /* 0x008fe20000000000 */
[----:B------:R-:W-:Y:S02]  /*1de0*/  FMUL R35, R20, R35 ;  /* 0x0000002314237220 */ /* 0x000fe40000400000 */
[----:B------:R-:W2:Y:S01]  /*1df0*/  SHFL.BFLY PT, R33, R30, 0x4, 0x1f ;  /* 0x0c801f001e217f89 */ /* 0x000ea200000e0000 */
[----:B------:R-:W3:Y:S01]  /*1e00*/  MUFU.RCP R38, R38 ;  /* 0x0000002600267308 */ /* 0x000ee20000001000 */
[----:B------:R-:W-:Y:S01]  /*1e10*/  FFMA R35, R36, R35, R37 ;  /* 0x0000002324237223 */ /* 0x000fe20000000025 */
[----:B------:R-:W-:-:S04]  /*1e20*/  FSEL R25, R25, R22, P0 ;  /* 0x0000001619197208 */ /* 0x000fc80000000000 */
[----:B------:R-:W4:Y:S01]  /*1e30*/  SHFL.BFLY PT, R32, R35, 0x4, 0x1f ;  /* 0x0c801f0023207f89 */ /* 0x000f2200000e0000 */
[----:B0-----:R-:W-:Y:S01]  /*1e40*/  FADD R40, -R31, R40 ;  /* 0x000000281f287221 */ /* 0x001fe20000000100 */
[----:B------:R-:W-:-:S03]  /*1e50*/  @!P3 FMUL R25, R25, 16777216 ;  /* 0x4b8000001919b820 */ /* 0x000fc60000400000 */
[----:B------:R-:W-:Y:S01]  /*1e60*/  FMUL R37, R40, R40 ;  /* 0x0000002828257220 */ /* 0x000fe20000400000 */
[----:B------:R-:W-:-:S03]  /*1e70*/  FSETP.NEU.AND P2, PT, R21, RZ, PT ;  /* 0x000000ff1500720b */ /* 0x000fc60003f4d000 */
[----:B------:R-:W-:Y:S01]  /*1e80*/  FMUL R37, R20, R37 ;  /* 0x0000002514257220 */ /* 0x000fe20000400000 */
[----:B---3--:R-:W-:Y:S01]  /*1e90*/  FMUL R38, R38, R25 ;  /* 0x0000001926267220 */ /* 0x008fe20000400000 */
[----:B------:R-:W-:Y:S01]  /*1ea0*/  FADD R20, R21, R21 ;  /* 0x0000001515147221 */ /* 0x000fe20000000000 */
[----:B-1----:R-:W-:-:S03]  /*1eb0*/  FADD R39, R39, R42 ;  /* 0x0000002a27277221 */ /* 0x002fc60000000000 */
[----:B------:R-:W-:Y:S02]  /*1ec0*/  FSEL R38, R38, RZ, P2 ;  /* 0x000000ff26267208 */ /* 0x000fe40001000000 */
[----:B------:R-:W-:Y:S01]  /*1ed0*/  FSETP.GEU.AND P3, PT, |R20|, 1.175494350822287508e-38, PT ;  /* 0x008000001400780b */ /* 0x000fe20003f6e200 */
[----:B--2---:R-:W-:Y:S01]  /*1ee0*/  FADD R33, -R30, R33 ;  /* 0x000000211e217221 */ /* 0x004fe20000000100 */
[----:B------:R-:W-:Y:S01]  /*1ef0*/  FFMA R39, R36, R37, R39 ;  /* 0x0000002524277223 */ /* 0x000fe20000000027 */
[C---:B------:R-:W-:Y:S01]  /*1f00*/  FMUL R25, R20.reuse, 0.25 ;  /* 0x3e80000014197820 */ /* 0x040fe20000400000 */
[----:B------:R-:W-:Y:S01]  /*1f10*/  FSETP.GT.AND P0, PT, |R20|, 8.50705917302346158658e+37, PT ;  /* 0x7e8000001400780b */ /* 0x000fe20003f04200 */
[C---:B------:R-:W-:Y:S01]  /*1f20*/  FMUL R37, R33.reuse, R33 ;  /* 0x0000002121257220 */ /* 0x040fe20000400000 */
[----:B------:R-:W-:Y:S01]  /*1f30*/  FFMA R30, R33, R38, R30 ;  /* 0x00000026211e7223 */ /* 0x000fe2000000001e */
[----:B------:R-:W-:Y:S01]  /*1f40*/  FFMA R31, R36, R40, R31 ;  /* 0x00000028241f7223 */ /* 0x000fe2000000001f */
[----:B------:R-:W-:Y:S01]  /*1f50*/  FSEL R34, R25, R20, P0 ;  /* 0x0000001419227208 */ /* 0x000fe20000000000 */
[----:B----4-:R-:W-:Y:S01]  /*1f60*/  FADD R35, R35, R32 ;  /* 0x0000002023237221 */ /* 0x010fe20000000000 */
[----:B------:R-:W-:Y:S01]  /*1f70*/  FMUL R37, R22, R37 ;  /* 0x0000002516257220 */ /* 0x000fe20000400000 */
[----:B------:R-:W0:Y:S04]  /*1f80*/  SHFL.BFLY PT, R33, R30, 0x2, 0x1f ;  /* 0x0c401f001e217f89 */ /* 0x000e2800000e0000 */
[----:B------:R-:W1:Y:S01]  /*1f90*/  SHFL.BFLY PT, R40, R31, 0x4, 0x1f ;  /* 0x0c801f001f287f89 */ /* 0x000e6200000e0000 */
[----:B------:R-:W-:Y:S01]  /*1fa0*/  FFMA R35, R38, R37, R35 ;  /* 0x0000002526237223 */ /* 0x000fe20000000023 */
[----:B------:R-:W-:-:S02]  /*1fb0*/  @!P3 FMUL R34, R34, 16777216 ;  /* 0x4b8000002222b820 */ /* 0x000fc40000400000 */
[----:B------:R-:W-:Y:S04]  /*1fc0*/  SHFL.BFLY PT, R36, R39, 0x4, 0x1f ;  /* 0x0c801f0027247f89 */ /* 0x000fe800000e0000 */
[----:B------:R-:W2:Y:S01]  /*1fd0*/  SHFL.BFLY PT, R32, R35, 0x2, 0x1f ;  /* 0x0c401f0023207f89 */ /* 0x000ea200000e0000 */
[----:B------:R-:W3:Y:S01]  /*1fe0*/  MUFU.RCP R34, R34 ;  /* 0x0000002200227308 */ /* 0x000ee20000001000 */
[----:B------:R-:W-:-:S05]  /*1ff0*/  FSEL R37, R24, R21, P0 ;  /* 0x0000001518257208 */ /* 0x000fca0000000000 */
[----:B------:R-:W-:Y:S01]  /*2000*/  @!P3 FMUL R37, R37, 16777216 ;  /* 0x4b8000002525b820 */ /* 0x000fe20000400000 */
[----:B------:R-:W-:Y:S01]  /*2010*/  FSETP.NEU.AND P0, PT, R20, RZ, PT ;  /* 0x000000ff1400720b */ /* 0x000fe20003f0d000 */
[----:B0-----:R-:W-:Y:S01]  /*2020*/  FADD R33, -R30, R33 ;  /* 0x000000211e217221 */ /* 0x001fe20000000100 */
[----:B-1----:R-:W-:Y:S01]  /*2030*/  FADD R40, -R31, R40 ;  /* 0x000000281f287221 */ /* 0x002fe20000000100 */
[----:B---3--:R-:W-:Y:S02]  /*2040*/  FMUL R37, R34, R37 ;  /* 0x0000002522257220 */ /* 0x008fe40000400000 */
[----:B------:R-:W-:Y:S01]  /*2050*/  FMUL R24, R33, R33 ;  /* 0x0000002121187220 */ /* 0x000fe20000400000 */
[-C--:B------:R-:W-:Y:S01]  /*2060*/  FMUL R41, R40, R40.reuse ;  /* 0x0000002828297220 */ /* 0x080fe20000400000 */
[----:B------:R-:W-:Y:S01]  /*2070*/  FFMA R40, R38, R40, R31 ;  /* 0x0000002826287223 */ /* 0x000fe2000000001f */
[----:B------:R-:W-:Y:S01]  /*2080*/  FSEL R37, R37, RZ, P0 ;  /* 0x000000ff25257208 */ /* 0x000fe20000000000 */
[----:B------:R-:W-:Y:S01]  /*2090*/  FMUL R24, R21, R24 ;  /* 0x0000001815187220 */ /* 0x000fe20000400000 */
[----:B--2---:R-:W-:Y:S01]  /*20a0*/  FADD R32, R35, R32 ;  /* 0x0000002023207221 */ /* 0x004fe20000000000 */
[----:B------:R-:W-:Y:S01]  /*20b0*/  FMUL R41, R22, R41 ;  /* 0x0000002916297220 */ /* 0x000fe20000400000 */
[----:B------:R-:W-:Y:S01]  /*20c0*/  FADD R39, R39, R36 ;  /* 0x0000002427277221 */ /* 0x000fe20000000000 */
[----:B------:R-:W-:Y:S01]  /*20d0*/  F2FP.BF16.PACK_AB R23, R23, R6 ;  /* 0x000000061717723e */ /* 0x000fe200000010ff */
[----:B------:R-:W0:Y:S01]  /*20e0*/  SHFL.BFLY PT, R43, R40, 0x2, 0x1f ;  /* 0x0c401f00282b7f89 */ /* 0x000e2200000e0000 */
[----:B------:R-:W-:Y:S01]  /*20f0*/  FFMA R22, R33, R37, R30 ;  /* 0x0000002521167223 */ /* 0x000fe2000000001e */
[--C-:B------:R-:W-:Y:S01]  /*2100*/  FFMA R24, R37, R24, R32.reuse ;  /* 0x0000001825187223 */ /* 0x100fe20000000020 */
[----:B------:R-:W-:Y:S01]  /*2110*/  FFMA R39, R38, R41, R39 ;  /* 0x0000002926277223 */ /* 0x000fe20000000027 */
[C---:B------:R-:W-:Y:S01]  /*2120*/  PRMT R32, R23.reuse, 0x7610, R32 ;  /* 0x0000761017207816 */ /* 0x040fe20000000020 */
[----:B------:R-:W-:Y:S01]  /*2130*/  BAR.SYNC.DEFER_BLOCKING 0x0 ;  /* 0x0000000000007b1d */ /* 0x000fe20000010000 */
[----:B------:R-:W-:-:S05]  /*2140*/  PRMT R33, R23, 0x7632, R33 ;  /* 0x0000763217217816 */ /* 0x000fca0000000021 */
[----:B------:R-:W1:Y:S04]  /*2150*/  SHFL.BFLY PT, R34, R39, 0x2, 0x1f ;  /* 0x0c401f0027227f89 */ /* 0x000e6800000e0000 */
[----:B------:R-:W-:Y:S04]  /*2160*/  STS.U16 [R15], R32 ;  /* 0x000000200f007388 */ /* 0x000fe80000000400 */
[----:B------:R-:W-:Y:S01]  /*2170*/  STS.U16 [R15+0x404], R33 ;  /* 0x000404210f007388 */ /* 0x000fe20000000400 */
[----:B0-----:R-:W-:Y:S01]  /*2180*/  FADD R43, -R40, R43 ;  /* 0x0000002b282b7221 */ /* 0x001fe20000000100 */
[----:B-1----:R-:W-:-:S02]  /*2190*/  FADD R34, R39, R34 ;  /* 0x0000002227227221 */ /* 0x002fc40000000000 */
[----:B------:R-:W-:Y:S01]  /*21a0*/  BAR.SYNC.DEFER_BLOCKING 0x0 ;  /* 0x0000000000007b1d */ /* 0x000fe20000010000 */
[-C--:B------:R-:W-:Y:S01]  /*21b0*/  FMUL R30, R43, R43.reuse ;  /* 0x0000002b2b1e7220 */ /* 0x080fe20000400000 */
[----:B------:R-:W-:-:S03]  /*21c0*/  FFMA R40, R37, R43, R40 ;  /* 0x0000002b25287223 */ /* 0x000fc60000000028 */
[----:B------:R-:W-:Y:S01]  /*21d0*/  FMUL R30, R21, R30 ;  /* 0x0000001e151e7220 */ /* 0x000fe20000400000 */
[----:B------:R-:W0:Y:S04]  /*21e0*/  SHFL.BFLY PT, R23, R22, 0x1, 0x1f ;  /* 0x0c201f0016177f89 */ /* 0x000e2800000e0000 */
[----:B------:R-:W1:Y:S01]  /*21f0*/  SHFL.BFLY PT, R35, R40, 0x1, 0x1f ;  /* 0x0c201f0028237f89 */ /* 0x000e6200000e0000 */
[----:B------:R-:W-:-:S03]  /*2200*/  FFMA R30, R37, R30, R34 ;  /* 0x0000001e251e7223 */ /* 0x000fc60000000022 */
[----:B------:R-:W2:Y:S04]  /*2210*/  SHFL.BFLY PT, R21, R24, 0x1, 0x1f ;  /* 0x0c201f0018157f89 */ /* 0x000ea800000e0000 */
[----:B------:R-:W-:Y:S01]  /*2220*/  LDS R39, [R2] ;  /* 0x0000000002277984 */ /* 0x000fe20000000800 */
[----:B------:R-:W-:-:S03]  /*2230*/  FADD R31, R20, R20 ;  /* 0x00000014141f7221 */ /* 0x000fc60000000000 */
[----:B------:R-:W3:Y:S02]  /*2240*/  SHFL.BFLY PT, R37, R30, 0x1, 0x1f ;  /* 0x0c201f001e257f89 */ /* 0x000ee400000e0000 */
[C---:B------:R-:W-:Y:S01]  /*2250*/  FSETP.GEU.AND P2, PT, |R31|.reuse, 1.175494350822287508e-38, PT ;  /* 0x008000001f00780b */ /* 0x040fe20003f4e200 */
[C---:B------:R-:W-:Y:S01]  /*2260*/  FMUL R6, R31.reuse, 0.25 ;  /* 0x3e8000001f067820 */ /* 0x040fe20000400000 */
[----:B------:R-:W-:Y:S01]  /*2270*/  FSETP.GT.AND P0, PT, |R31|, 8.50705917302346158658e+37, PT ;  /* 0x7e8000001f00780b */ /* 0x000fe20003f04200 */
[----:B0-----:R-:W-:-:S03]  /*2280*/  FADD R23, -R22, R23 ;  /* 0x0000001716177221 */ /* 0x001fc60000000100 */
[----:B------:R-:W-:Y:S01]  /*2290*/  FSEL R6, R6, R31, P0 ;  /* 0x0000001f06067208 */ /* 0x000fe20000000000 */
[----:B-1----:R-:W-:Y:S01]  /*22a0*/  FADD R35, -R40, R35 ;  /* 0x0000002328237221 */ /* 0x002fe20000000100 */
[----:B--2---:R-:W-:Y:S01]  /*22b0*/  FADD R24, R24, R21 ;  /* 0x0000001518187221 */ /* 0x004fe20000000000 */
[----:B------:R-:W-:Y:S02]  /*22c0*/  FMUL R33, R23, R23 ;  /* 0x0000001717217220 */ /* 0x000fe40000400000 */
[----:B------:R-:W-:Y:S02]  /*22d0*/  FMUL R21, R35, R35 ;  /* 0x0000002323157220 */ /* 0x000fe40000400000 */
[----:B------:R-:W-:Y:S01]  /*22e0*/  @!P2 FMUL R6, R6, 16777216 ;  /* 0x4b8000000606a820 */ /* 0x000fe20000400000 */
[----:B------:R-:W-:Y:S01]  /*22f0*/  FSEL R25, R25, R20, P0 ;  /* 0x0000001419197208 */ /* 0x000fe20000000000 */
[----:B------:R-:W-:-:S04]  /*2300*/  FMUL R33, R20, R33 ;  /* 0x0000002114217220 */ /* 0x000fc80000400000 */
[----:B------:R-:W0:Y:S01]  /*2310*/  MUFU.RCP R6, R6 ;  /* 0x0000000600067308 */ /* 0x000e220000001000 */
[----:B---3--:R-:W-:Y:S01]  /*2320*/  FADD R30, R30, R37 ;  /* 0x000000251e1e7221 */ /* 0x008fe20000000000 */
[----:B------:R-:W-:Y:S01]  /*2330*/  FMUL R37, R20, R21 ;  /* 0x0000001514257220 */ /* 0x000fe20000400000 */
[----:B------:R-:W-:Y:S01]  /*2340*/  IMAD.WIDE R20, R45, R0, c[0x0][0x1a0] ;  /* 0x000068002d147625 */ /* 0x000fe200078e0200 */
[----:B------:R-:W-:-:S04]  /*2350*/  @!P2 FMUL R25, R25, 16777216 ;  /* 0x4b8000001919a820 */ /* 0x000fc80000400000 */
[----:B------:R-:W-:Y:S01]  /*2360*/  @!P1 STG.E [R20.64], R39 ;  /* 0x0000002714009986 */ /* 0x000fe2000c101904 */
[----:B0-----:R-:W-:Y:S01]  /*2370*/  FMUL R25, R6, R25 ;  /* 0x0000001906197220 */ /* 0x001fe20000400000 */
[----:B------:R-:W-:Y:S02]  /*2380*/  FSETP.NEU.AND P0, PT, R31, RZ, PT ;  /* 0x000000ff1f00720b */ /* 0x000fe40003f0d000 */
[----:B------:R-:W-:Y:S02]  /*2390*/  LOP3.LUT P3, RZ, R7, 0x1f, RZ, 0xc0, !PT ;  /* 0x0000001f07ff7812 */ /* 0x000fe4000786c0ff */
[----:B------:R-:W-:Y:S02]  /*23a0*/  FSEL R25, R25, RZ, P0 ;  /* 0x000000ff19197208 */ /* 0x000fe40000000000 */
[----:B------:R-:W-:-:S03]  /*23b0*/  SHF.R.U32.HI R6, RZ, 0x3, R7 ;  /* 0x00000003ff067819 */ /* 0x000fc60000011607 */
[----:B------:R-:W-:Y:S01]  /*23c0*/  FFMA R23, R23, R25, R22 ;  /* 0x0000001917177223 */ /* 0x000fe20000000016 */
[C---:B------:R-:W-:Y:S01]  /*23d0*/  FFMA R33, R25.reuse, R33, R24 ;  /* 0x0000002119217223 */ /* 0x040fe20000000018 */
[----:B------:R-:W-:Y:S01]  /*23e0*/  LOP3.LUT R6, R6, 0x3c, RZ, 0xc0, !PT ;  /* 0x0000003c06067812 */ /* 0x000fe200078ec0ff */
[----:B------:R-:W-:Y:S01]  /*23f0*/  BAR.SYNC.DEFER_BLOCKING 0x0 ;  /* 0x0000000000007b1d */ /* 0x000fe20000010000 */
[C---:B------:R-:W-:Y:S01]  /*2400*/  FFMA R35, R25.reuse, R35, R40 ;  /* 0x0000002319237223 */ /* 0x040fe20000000028 */
[----:B------:R-:W-:Y:S01]  /*2410*/  FFMA R37, R25, R37, R30 ;  /* 0x0000002519257223 */ /* 0x000fe2000000001e */
[----:B------:R-:W-:-:S03]  /*2420*/  ISETP.GE.AND P2, PT, R7, 0x20, PT ;  /* 0x000000200700780c */ /* 0x000fc60003f46270 */
[----:B------:R-:W-:Y:S04]  /*2430*/  @!P3 STS [R6+0x100], R31 ;  /* 0x0001001f0600b388 */ /* 0x000fe80000000800 */
[----:B------:R-:W-:Y:S04]  /*2440*/  @!P3 STS [R6+0x140], R31 ;  /* 0x0001401f0600b388 */ /* 0x000fe80000000800 */
[----:B------:R-:W-:Y:S04]  /*2450*/  @!P3 STS [R6], R23 ;  /* 0x000000170600b388 */ /* 0x000fe80000000800 */
[----:B------:R-:W-:Y:S04]  /*2460*/  @!P3 STS [R6+0x40], R35 ;  /* 0x000040230600b388 */ /* 0x000fe80000000800 */
[----:B------:R-:W-:Y:S04]  /*2470*/  @!P3 STS [R6+0x80], R33 ;  /* 0x000080210600b388 */ /* 0x000fe80000000800 */
[----:B------:R-:W-:Y:S04]  /*2480*/  @!P3 STS [R6+0xc0], R37 ;  /* 0x0000c0250600b388 */ /* 0x000fe80000000800 */
[----:B------:R-:W-:Y:S06]  /*2490*/  BAR.SYNC.DEFER_BLOCKING 0x0 ;  /* 0x0000000000007b1d */ /* 0x000fec0000010000 */
[----:B------:R-:W0:Y:S04]  /*24a0*/  @!P2 LDS R18, [R7.X4+0x100] ;  /* 0x000100000712a984 */ /* 0x000e280000004800 */
[----:B------:R-:W-:Y:S04]  /*24b0*/  @!P2 LDS R14, [R7.X4] ;  /* 0x00000000070ea984 */ /* 0x000fe80000004800 */
[----:B------:R-:W-:Y:S04]  /*24c0*/  @!P2 LDS R19, [R7.X4+0x80] ;  /* 0x000080000713a984 */ /* 0x000fe80000004800 */
[----:B0-----:R-:W0:Y:S02]  /*24d0*/  SHFL.BFLY PT, R25, R18, 0x8, 0x1f ;  /* 0x0d001f0012197f89 */ /* 0x001e2400000e0000 */
[----:B0-----:R-:W-:-:S05]  /*24e0*/  FADD R24, R18, R25 ;  /* 0x0000001912187221 */ /* 0x001fca0000000000 */
[C---:B------:R-:W-:Y:S01]  /*24f0*/  FSETP.GEU.AND P5, PT, |R24|.reuse, 1.175494350822287508e-38, PT ;  /* 0x008000001800780b */ /* 0x040fe20003fae200 */
[C---:B------:R-:W-:Y:S01]  /*2500*/  FMUL R21, R24.reuse, 0.25 ;  /* 0x3e80000018157820 */ /* 0x040fe20000400000 */
[----:B------:R-:W-:Y:S01]  /*2510*/  FSETP.GT.AND P0, PT, |R24|, 8.50705917302346158658e+37, PT ;  /* 0x7e8000001800780b */ /* 0x000fe20003f04200 */
[----:B------:R-:W0:Y:S03]  /*2520*/  SHFL.BFLY PT, R31, R24, 0x4, 0x1f ;  /* 0x0c801f00181f7f89 */ /* 0x000e2600000e0000 */
[----:B------:R-:W-:Y:S02]  /*2530*/  FSEL R23, R21, R24, P0 ;  /* 0x0000001815177208 */ /* 0x000fe40000000000 */
[----:B------:R-:W1:Y:S05]  /*2540*/  SHFL.BFLY PT, R21, R14, 0x8, 0x1f ;  /* 0x0d001f000e157f89 */ /* 0x000e6a00000e0000 */
[----:B------:R-:W-:-:S04]  /*2550*/  @!P5 FMUL R23, R23, 16777216 ;  /* 0x4b8000001717d820 */ /* 0x000fc80000400000 */
[----:B------:R-:W2:Y:S01]  /*2560*/  MUFU.RCP R30, R23 ;  /* 0x00000017001e7308 */ /* 0x000ea20000001000 */
[----:B------:R-:W3:Y:S01]  /*2570*/  SHFL.BFLY PT, R22, R19, 0x8, 0x1f ;  /* 0x0d001f0013167f89 */ /* 0x000ee200000e0000 */
[----:B------:R-:W-:-:S04]  /*2580*/  @P0 FMUL R25, R25, 0.25 ;  /* 0x3e80000019190820 */ /* 0x000fc80000400000 */
[----:B------:R-:W-:Y:S01]  /*2590*/  @!P5 FMUL R25, R25, 16777216 ;  /* 0x4b8000001919d820 */ /* 0x000fe20000400000 */
[C---:B0-----:R-:W-:Y:S01]  /*25a0*/  FADD R20, R24.reuse, R31 ;  /* 0x0000001f18147221 */ /* 0x041fe20000000000 */
[----:B------:R-:W-:-:S04]  /*25b0*/  FSETP.NEU.AND P5, PT, R24, RZ, PT ;  /* 0x000000ff1800720b */ /* 0x000fc80003fad000 */
[----:B------:R-:W-:Y:S01]  /*25c0*/  FSETP.GEU.AND P6, PT, |R20|, 1.175494350822287508e-38, PT ;  /* 0x008000001400780b */ /* 0x000fe20003fce200 */
[----:B--2---:R-:W-:Y:S01]  /*25d0*/  FMUL R30, R30, R25 ;  /* 0x000000191e1e7220 */ /* 0x004fe20000400000 */
[----:B------:R-:W-:Y:S01]  /*25e0*/  FMUL R25, R20, 0.25 ;  /* 0x3e80000014197820 */ /* 0x000fe20000400000 */
[----:B-1----:R-:W-:Y:S01]  /*25f0*/  FADD R21, -R14, R21 ;  /* 0x000000150e157221 */ /* 0x002fe20000000100 */
[----:B------:R-:W-:Y:S01]  /*2600*/  FSETP.GT.AND P0, PT, |R20|, 8.50705917302346158658e+37, PT ;  /* 0x7e8000001400780b */ /* 0x000fe20003f04200 */
[----:B------:R-:W0:Y:S01]  /*2610*/  SHFL.BFLY PT, R33, R20, 0x2, 0x1f ;  /* 0x0c401f0014217f89 */ /* 0x000e2200000e0000 */
[----:B------:R-:W-:Y:S01]  /*2620*/  FSEL R30, R30, RZ, P5 ;  /* 0x000000ff1e1e7208 */ /* 0x000fe20002800000 */
[----:B------:R-:W-:Y:S01]  /*2630*/  FMUL R23, R21, R21 ;  /* 0x0000001515177220 */ /* 0x000fe20000400000 */
[----:B------:R-:W-:-:S03]  /*2640*/  FSEL R25, R25, R20, P0 ;  /* 0x0000001419197208 */ /* 0x000fc60000000000 */
[----:B------:R-:W-:Y:S01]  /*2650*/  FFMA R21, R21, R30, R14 ;  /* 0x0000001e15157223 */ /* 0x000fe2000000000e */
[----:B---3--:R-:W-:Y:S01]  /*2660*/  FADD R19, R19, R22 ;  /* 0x0000001613137221 */ /* 0x008fe20000000000 */
[----:B------:R-:W-:Y:S01]  /*2670*/  FMUL R23, R18, R23 ;  /* 0x0000001712177220 */ /* 0x000fe20000400000 */
[----:B------:R-:W-:Y:S02]  /*2680*/  @!P6 FMUL R25, R25, 16777216 ;  /* 0x4b8000001919e820 */ /* 0x000fe40000400000 */
[----:B------:R-:W1:Y:S01]  /*2690*/  SHFL.BFLY PT, R18, R21, 0x4, 0x1f ;  /* 0x0c801f0015127f89 */ /* 0x000e6200000e0000 */
[----:B------:R-:W-:Y:S02]  /*26a0*/  FFMA R19, R30, R23, R19 ;  /* 0x000000171e137223 */ /* 0x000fe40000000013 */
[----:B------:R-:W2:Y:S01]  /*26b0*/  MUFU.RCP R30, R25 ;  /* 0x00000019001e7308 */ /* 0x000ea20000001000 */
[----:B------:R-:W-:Y:S02]  /*26c0*/  @P0 FMUL R31, R31, 0.25 ;  /* 0x3e8000001f1f0820 */ /* 0x000fe40000400000 */
[----:B------:R-:W3:Y:S02]  /*26d0*/  SHFL.BFLY PT, R22, R19, 0x4, 0x1f ;  /* 0x0c801f0013167f89 */ /* 0x000ee400000e0000 */
[----:B------:R-:W-:Y:S01]  /*26e0*/  @!P6 FMUL R31, R31, 16777216 ;  /* 0x4b8000001f1fe820 */ /* 0x000fe20000400000 */
[C---:B0-----:R-:W-:Y:S01]  /*26f0*/  FADD R14, R20.reuse, R33 ;  /* 0x00000021140e7221 */ /* 0x041fe20000000000 */
[----:B------:R-:W-:-:S04]  /*2700*/  FSETP.NEU.AND P5, PT, R20, RZ, PT ;  /* 0x000000ff1400720b */ /* 0x000fc80003fad000 */
[----:B------:R-:W-:Y:S01]  /*2710*/  FSETP.GEU.AND P6, PT, |R14|, 1.175494350822287508e-38, PT ;  /* 0x008000000e00780b */ /* 0x000fe20003fce200 */
[----:B--2---:R-:W-:Y:S01]  /*2720*/  FMUL R30, R30, R31 ;  /* 0x0000001f1e1e7220 */ /* 0x004fe20000400000 */
[C---:B------:R-:W-:Y:S01]  /*2730*/  FMUL R23, R14.reuse, 0.25 ;  /* 0x3e8000000e177820 */ /* 0x040fe20000400000 */
[----:B------:R-:W-:Y:S01]  /*2740*/  FSETP.GT.AND P0, PT, |R14|, 8.50705917302346158658e+37, PT ;  /* 0x7e8000000e00780b */ /* 0x000fe20003f04200 */
[----:B-1----:R-:W-:Y:S02]  /*2750*/  FADD R18, -R21, R18 ;  /* 0x0000001215127221 */ /* 0x002fe40000000100 */
[----:B------:R-:W-:Y:S02]  /*2760*/  FSEL R30, R30, RZ, P5 ;  /* 0x000000ff1e1e7208 */ /* 0x000fe40002800000 */
[----:B------:R-:W-:Y:S01]  /*2770*/  FSEL R25, R23, R14, P0 ;  /* 0x0000000e17197208 */ /* 0x000fe20000000000 */
[C---:B------:R-:W-:Y:S01]  /*2780*/  FMUL R23, R18.reuse, R18 ;  /* 0x0000001212177220 */ /* 0x040fe20000400000 */
[----:B------:R-:W0:Y:S01]  /*2790*/  SHFL.BFLY PT, R31, R14, 0x1, 0x1f ;  /* 0x0c201f000e1f7f89 */ /* 0x000e2200000e0000 */
[----:B------:R-:W-:Y:S01]  /*27a0*/  FFMA R18, R18, R30, R21 ;  /* 0x0000001e12127223 */ /* 0x000fe20000000015 */
[----:B---3--:R-:W-:Y:S01]  /*27b0*/  FADD R19, R19, R22 ;  /* 0x0000001613137221 */ /* 0x008fe20000000000 */
[----:B------:R-:W-:Y:S01]  /*27c0*/  @!P6 FMUL R25, R25, 16777216 ;  /* 0x4b8000001919e820 */ /* 0x000fe20000400000 */
[----:B------:R-:W-:-:S02]  /*27d0*/  FMUL R23, R24, R23 ;  /* 0x0000001718177220 */ /* 0x000fc40000400000 */
[----:B------:R-:W1:Y:S01]  /*27e0*/  SHFL.BFLY PT, R21, R18, 0x2, 0x1f ;  /* 0x0c401f0012157f89 */ /* 0x000e6200000e0000 */
[----:B------:R-:W2:Y:S01]  /*27f0*/  MUFU.RCP R24, R25 ;  /* 0x0000001900187308 */ /* 0x000ea20000001000 */
[----:B------:R-:W-:Y:S01]  /*2800*/  FFMA R19, R30, R23, R19 ;  /* 0x000000171e137223 */ /* 0x000fe20000000013 */
[----:B------:R-:W-:-:S04]  /*2810*/  @P0 FMUL R33, R33, 0.25 ;  /* 0x3e80000021210820 */ /* 0x000fc80000400000 */
[----:B------:R-:W3:Y:S01]  /*2820*/  SHFL.BFLY PT, R22, R19, 0x2, 0x1f ;  /* 0x0c401f0013167f89 */ /* 0x000ee200000e0000 */
[----:B------:R-:W-:Y:S01]  /*2830*/  @!P6 FMUL R33, R33, 16777216 ;  /* 0x4b8000002121e820 */ /* 0x000fe20000400000 */
[----:B------:R-:W-:-:S03]  /*2840*/  FSETP.NEU.AND P0, PT, R14, RZ, PT ;  /* 0x000000ff0e00720b */ /* 0x000fc60003f0d000 */
[----:B--2---:R-:W-:Y:S01]  /*2850*/  FMUL R24, R24, R33 ;  /* 0x0000002118187220 */ /* 0x004fe20000400000 */
[----:B0-----:R-:W-:-:S04]  /*2860*/  FADD R30, R14, R31 ;  /* 0x0000001f0e1e7221 */ /* 0x001fc80000000000 */
[----:B------:R-:W-:Y:S01]  /*2870*/  FSEL R24, R24, RZ, P0 ;  /* 0x000000ff18187208 */ /* 0x000fe20000000000 */
[----:B-1----:R-:W-:Y:S01]  /*2880*/  FADD R21, -R18, R21 ;  /* 0x0000001512157221 */ /* 0x002fe20000000100 */
[C---:B------:R-:W-:Y:S01]  /*2890*/  FSETP.GEU.AND P5, PT, |R30|.reuse, 1.175494350822287508e-38, PT ;  /* 0x008000001e00780b */ /* 0x040fe20003fae200 */
[C---:B------:R-:W-:Y:S01]  /*28a0*/  FMUL R33, R30.reuse, 0.25 ;  /* 0x3e8000001e217820 */ /* 0x040fe20000400000 */
[----:B------:R-:W-:Y:S01]  /*28b0*/  FSETP.GT.AND P0, PT, |R30|, 8.50705917302346158658e+37, PT ;  /* 0x7e8000001e00780b */ /* 0x000fe20003f04200 */
[C---:B------:R-:W-:Y:S01]  /*28c0*/  FMUL R23, R21.reuse, R21 ;  /* 0x0000001515177220 */ /* 0x040fe20000400000 */
[----:B------:R-:W-:Y:S01]  /*28d0*/  FFMA R18, R21, R24, R18 ;  /* 0x0000001815127223 */ /* 0x000fe20000000012 */
[----:B---3--:R-:W-:Y:S02]  /*28e0*/  FADD R19, R19, R22 ;  /* 0x0000001613137221 */ /* 0x008fe40000000000 */
[----:B------:R-:W-:Y:S01]  /*28f0*/  FMUL R23, R20, R23 ;  /* 0x0000001714177220 */ /* 0x000fe20000400000 */
[----:B------:R-:W-:Y:S01]  /*2900*/  FSEL R33, R33, R30, P0 ;  /* 0x0000001e21217208 */ /* 0x000fe20000000000 */
[----:B------:R-:W0:Y:S02]  /*2910*/  SHFL.BFLY PT, R21, R18, 0x1, 0x1f ;  /* 0x0c201f0012157f89 */ /* 0x000e2400000e0000 */
[----:B------:R-:W-:-:S02]  /*2920*/  FFMA R19, R24, R23, R19 ;  /* 0x0000001718137223 */ /* 0x000fc40000000013 */
[----:B------:R-:W-:-:S03]  /*2930*/  @!P5 FMUL R33, R33, 16777216 ;  /* 0x4b8000002121d820 */ /* 0x000fc60000400000 */
[----:B------:R-:W1:Y:S01]  /*2940*/  SHFL.BFLY PT, R20, R19, 0x1, 0x1f ;  /* 0x0c201f0013147f89 */ /* 0x000e6200000e0000 */
[----:B------:R-:W2:Y:S01]  /*2950*/  MUFU.RCP R22, R33 ;  /* 0x0000002100167308 */ /* 0x000ea20000001000 */
[----:B------:R-:W-:Y:S01]  /*2960*/  @P0 FMUL R31, R31, 0.25 ;  /* 0x3e8000001f1f0820 */ /* 0x000fe20000400000 */
[----:B------:R-:W-:-:S03]  /*2970*/  LOP3.LUT P0, RZ, R7, 0xf, RZ, 0xc0, !PT ;  /* 0x0000000f07ff7812 */ /* 0x000fc6000780c0ff */
[----:B------:R-:W-:Y:S01]  /*2980*/  @!P5 FMUL R31, R31, 16777216 ;  /* 0x4b8000001f1fd820 */ /* 0x000fe20000400000 */
[----:B------:R-:W-:Y:S02]  /*2990*/  FSETP.NEU.AND P5, PT, R30, RZ, PT ;  /* 0x000000ff1e00720b */ /* 0x000fe40003fad000 */
[----:B------:R-:W-:Y:S01]  /*29a0*/  ISETP.LT.AND P0, PT, R7, 0x20, !P0 ;  /* 0x000000200700780c */ /* 0x000fe20004701270 */
[----:B0-----:R-:W-:Y:S01]  /*29b0*/  FADD R21, -R18, R21 ;  /* 0x0000001512157221 */ /* 0x001fe20000000100 */
[----:B--2---:R-:W-:-:S03]  /*29c0*/  FMUL R22, R22, R31 ;  /* 0x0000001f16167220 */ /* 0x004fc60000400000 */
[----:B------:R-:W-:Y:S02]  /*29d0*/  FMUL R25, R21, R21 ;  /* 0x0000001515197220 */ /* 0x000fe40000400000 */
[----:B------:R-:W-:Y:S01]  /*29e0*/  FSEL R22, R22, RZ, P5 ;  /* 0x000000ff16167208 */ /* 0x000fe20002800000 */
[----:B-1----:R-:W-:Y:S01]  /*29f0*/  FADD R23, R19, R20 ;  /* 0x0000001413177221 */ /* 0x002fe20000000000 */
[----:B------:R-:W-:-:S03]  /*2a00*/  FMUL R25, R14, R25 ;  /* 0x000000190e197220 */ /* 0x000fc60000400000 */
[----:B------:R-:W-:Y:S01]  /*2a10*/  FFMA R14, R21, R22, R18 ;  /* 0x00000016150e7223 */ /* 0x000fe20000000012 */
[----:B------:R-:W-:Y:S01]  /*2a20*/  FFMA R22, R22, R25, R23 ;  /* 0x0000001916167223 */ /* 0x000fe20000000017 */
[----:B------:R-:W-:Y:S04]  /*2a30*/  @P0 STS [R7.X4+0x100], R30 ;  /* 0x0001001e07000388 */ /* 0x000fe80000004800 */
[----:B------:R-:W-:Y:S04]  /*2a40*/  @P0 STS [R7.X4], R14 ;  /* 0x0000000e07000388 */ /* 0x000fe80000004800 */
[----:B------:R0:W-:Y:S04]  /*2a50*/  @P0 STS [R7.X4+0x80], R22 ;  /* 0x0000801607000388 */ /* 0x0001e80000004800 */
[----:B------:R-:W-:Y:S01]  /*2a60*/  BAR.SYNC.DEFER_BLOCKING 0x0 ;  /* 0x0000000000007b1d */ /* 0x000fe20000010000 */
[----:B------:R-:W-:-:S02]  /*2a70*/  IMAD.MOV.U32 R23, RZ, RZ, RZ ;  /* 0x000000ffff177224 */ /* 0x000fc400078e00ff */
[----:B------:R-:W-:-:S05]  /*2a80*/  IMAD.WIDE R20, R11, R0, c[0x0][0x1a0] ;  /* 0x000068000b147625 */ /* 0x000fca00078e0200 */
[----:B------:R-:W2:Y:S01]  /*2a90*/  @!P1 LDG.E.EF R23, [R20.64] ;  /* 0x0000000414179981 */ /* 0x000ea2000c0e1900 */
[----:B------:R-:W-:Y:S01]  /*2aa0*/  IMAD.SHL.U32 R17, R17, 0x2, RZ ;  /* 0x0000000211117824 */ /* 0x000fe200078e00ff */
[----:B------:R-:W-:Y:S02]  /*2ab0*/  LOP3.LUT R38, R12, 0x3000, RZ, 0xfc, !PT ;  /* 0x000030000c267812 */ /* 0x000fe400078efcff */
[----:B------:R-:W-:Y:S01]  /*2ac0*/  LDS R33, [RZ] ;  /* 0x00000000ff217984 */ /* 0x000fe20000000800 */
[----:B------:R-:W-:-:S03]  /*2ad0*/  IMAD.IADD R36, R9, 0x1, R17 ;  /* 0x0000000109247824 */ /* 0x000fc600078e0211 */
[----:B------:R-:W-:Y:S04]  /*2ae0*/  LDS R32, [0x40] ;  /* 0x00004000ff207984 */ /* 0x000fe80000000800 */
[----:B------:R-:W1:Y:S04]  /*2af0*/  LDS R9, [0x80] ;  /* 0x00008000ff097984 */ /* 0x000e680000000800 */
[----:B------:R-:W3:Y:S04]  /*2b00*/  LDS R12, [0xc0] ;  /* 0x0000c000ff0c7984 */ /* 0x000ee80000000800 */
[----:B------:R-:W-:Y:S01]  /*2b10*/  BAR.SYNC.DEFER_BLOCKING 0x0 ;  /* 0x0000000000007b1d */ /* 0x000fe20000010000 */
[----:B------:R-:W-:-:S02]  /*2b20*/  IMAD R34, R16, 0x2, R17 ;  /* 0x0000000210227824 */ /* 0x000fc400078e0211 */
[----:B------:R-:W-:-:S04]  /*2b30*/  IMAD.WIDE.U32 R18, R38, R0, c[0x0][0x170] ;  /* 0x00005c0026127625 */ /* 0x000fc800078e0000 */
[----:B------:R-:W-:Y:S01]  /*2b40*/  IMAD.WIDE.U32 R16, R38, R13, c[0x0][0x168] ;  /* 0x00005a0026107625 */ /* 0x000fe200078e000d */
[----:B--2---:R-:W-:Y:S01]  /*2b50*/  PRMT R24, R23, 0x7632, R24 ;  /* 0x0000763217187816 */ /* 0x004fe20000000018 */
[----:B------:R-:W-:Y:S04]  /*2b60*/  STS.U16 [R36], R23 ;  /* 0x0000001724007388 */ /* 0x000fe80000000400 */
[----:B------:R2:W-:Y:S04]  /*2b70*/  STS.U16 [R34+0x4], R24 ;  /* 0x0000041822007388 */ /* 0x0005e80000000400 */
[----:B------:R-:W-:Y:S06]  /*2b80*/  BAR.SYNC.DEFER_BLOCKING 0x0 ;  /* 0x0000000000007b1d */ /* 0x000fec0000010000 */
[----:B------:R-:W4:Y:S04]  /*2b90*/  LDG.E.EL.U16 R18, [R18.64] ;  /* 0x0000000412127981 */ /* 0x000f28000c2e1500 */
[----:B0-----:R-:W5:Y:S04]  /*2ba0*/  LDG.E.EL.U16 R22, [R26.64+0x4800] ;  /* 0x004800041a167981 */ /* 0x001f68000c2e1500 */
[----:B------:R0:W5:Y:S04]  /*2bb0*/  LDG.E.EL R16, [R16.64] ;  /* 0x0000000410107981 */ /* 0x000168000c2e1900 */
[----:B------:R-:W5:Y:S01]  /*2bc0*/  LDG.E.EL R20, [R28.64+0x9000] ;  /* 0x009000041c147981 */ /* 0x000f62000c2e1900 */
[----:B------:R-:W-:-:S05]  /*2bd0*/  IMAD R37, R10, 0x2, R10 ;  /* 0x000000020a257824 */ /* 0x000fca00078e020a */
[----:B------:R-:W-:Y:S04]  /*2be0*/  LDS.U16 R10, [R37] ;  /* 0x00000000250a7984 */ /* 0x000fe80000000400 */
[----:B------:R-:W0:Y:S01]  /*2bf0*/  LDS.U16 R21, [R37+0x2] ;  /* 0x0000020025157984 */ /* 0x000e220000000400 */
[----:B------:R-:W-:-:S04]  /*2c00*/  IMAD.MOV.U32 R14, RZ, RZ, 0x39aaaaab ;  /* 0x39aaaaabff0e7424 */ /* 0x000fc800078e00ff */
[-C--:B-1----:R-:W-:Y:S01]  /*2c10*/  FFMA R9, R9, R14.reuse, 9.9999999747524270788e-07 ;  /* 0x358637bd09097423 */ /* 0x082fe2000000000e */
[----:B---3--:R-:W-:-:S03]  /*2c20*/  FFMA R12, R12, R14, 9.9999999747524270788e-07 ;  /* 0x358637bd0c0c7423 */ /* 0x008fc6000000000e */
[----:B------:R-:W1:Y:S08]  /*2c30*/  MUFU.RSQ R35, R9 ;  /* 0x0000000900237308 */ /* 0x000e700000001400 */
[----:B--2---:R-:W2:Y:S01]  /*2c40*/  MUFU.RSQ R24, R12 ;  /* 0x0000000c00187308 */ /* 0x004ea20000001400 */
[----:B0-----:R-:W-:-:S04]  /*2c50*/  PRMT R10, R10, 0x5410, R21 ;  /* 0x000054100a0a7816 */ /* 0x001fc80000000015 */
[C---:B------:R-:W-:Y:S01]  /*2c60*/  PRMT R14, R10.reuse, 0x7632, R14 ;  /* 0x000076320a0e7816 */ /* 0x040fe2000000000e */
[----:B------:R-:W-:-:S04]  /*2c70*/  IMAD.U32 R10, R10, 0x10000, RZ ;  /* 0x000100000a0a7824 */ /* 0x000fc800078e00ff */
[----:B------:R-:W-:Y:S01]  /*2c80*/  IMAD.U32 R17, R14, 0x10000, RZ ;  /* 0x000100000e117824 */ /* 0x000fe200078e00ff */
[----:B------:R-:W-:-:S03]  /*2c90*/  FADD R10, -R33, R10 ;  /* 0x0000000a210a7221 */ /* 0x000fc60000000100 */
[----:B------:R-:W-:Y:S01]  /*2ca0*/  FADD R17, -R32, R17 ;  /* 0x0000001120117221 */ /* 0x000fe20000000100 */
[----:B-1----:R-:W-:-:S03]  /*2cb0*/  FMUL R10, R35, R10 ;  /* 0x0000000a230a7220 */ /* 0x002fc60000400000 */
[----:B--2---:R-:W-:Y:S01]  /*2cc0*/  FMUL R14, R24, R17 ;  /* 0x00000011180e7220 */ /* 0x004fe20000400000 */
[----:B------:R-:W-:Y:S02]  /*2cd0*/  IMAD.MOV.U32 R25, RZ, RZ, RZ ;  /* 0x000000ffff197224 */ /* 0x000fe400078e00ff */
[----:B------:R-:W-:Y:S01]  /*2ce0*/  IMAD.WIDE R40, R11, R0, c[0x0][0x1a8] ;  /* 0x00006a000b287625 */ /* 0x000fe200078e0200 */
[----:B------:R-:W-:Y:S03]  /*2cf0*/  BAR.SYNC.DEFER_BLOCKING 0x0 ;  /* 0x0000000000007b1d */ /* 0x000fe60000010000 */
[----:B----4-:R-:W-:Y:S02]  /*2d00*/  IMAD.U32 R19, R18, 0x10000, RZ ;  /* 0x0001000012137824 */ /* 0x010fe400078e00ff */
[----:B-----5:R-:W-:Y:S02]  /*2d10*/  IMAD.U32 R21, R22, 0x10000, RZ ;  /* 0x0001000016157824 */ /* 0x020fe400078e00ff */
[----:B------:R-:W-:-:S02]  /*2d20*/  FADD R16, R16, R19 ;  /* 0x0000001310107221 */ /* 0x000fc40000000000 */
[----:B------:R-:W-:Y:S02]  /*2d30*/  FADD R21, R20, R21 ;  /* 0x0000001514157221 */ /* 0x000fe40000000000 */
[----:B------:R-:W-:-:S04]  /*2d40*/  FADD R9, R16, 1 ;  /* 0x3f80000010097421 */ /* 0x000fc80000000000 */
[-CC-:B------:R-:W-:Y:S01]  /*2d50*/  FFMA R31, R10, R9.reuse, R21.reuse ;  /* 0x000000090a1f7223 */ /* 0x180fe20000000015 */
[----:B------:R-:W-:-:S05]  /*2d60*/  FFMA R14, R14, R9, R21 ;  /* 0x000000090e0e7223 */ /* 0x000fca0000000015 */
[----:B------:R-:W-:-:S04]  /*2d70*/  F2FP.BF16.PACK_AB R9, R14, R31 ;  /* 0x0000001f0e09723e */ /* 0x000fc800000010ff */
[C---:B------:R-:W-:Y:S02]  /*2d80*/  PRMT R10, R9.reuse, 0x7610, R10 ;  /* 0x00007610090a7816 */ /* 0x040fe4000000000a */
[----:B------:R-:W-:-:S03]  /*2d90*/  PRMT R17, R9, 0x7632, R17 ;  /* 0x0000763209117816 */ /* 0x000fc60000000011 */
[----:B------:R-:W-:Y:S04]  /*2da0*/  STS.U16 [R15], R10 ;  /* 0x0000000a0f007388 */ /* 0x000fe80000000400 */
[----:B------:R0:W-:Y:S04]  /*2db0*/  STS.U16 [R15+0x404], R17 ;  /* 0x000404110f007388 */ /* 0x0001e80000000400 */
[----:B------:R-:W-:Y:S06]  /*2dc0*/  BAR.SYNC.DEFER_BLOCKING 0x0 ;  /* 0x0000000000007b1d */ /* 0x000fec0000010000 */
[----:B------:R-:W1:Y:S01]  /*2dd0*/  LDS R9, [R2] ;  /* 0x0000000002097984 */ /* 0x000e620000000800 */
[----:B------:R-:W-:-:S05]  /*2de0*/  IADD3 R19, R11, 0x200, RZ ;  /* 0x000002000b137810 */ /* 0x000fca0007ffe0ff */
[----:B0-----:R-:W-:Y:S01]  /*2df0*/  IMAD.WIDE R16, R19, R0, c[0x0][0x1a0] ;  /* 0x0000680013107625 */ /* 0x001fe200078e0200 */
[----:B-1----:R-:W-:Y:S04]  /*2e00*/  @!P1 STG.E [R40.64], R9 ;  /* 0x0000000928009986 */ /* 0x002fe8000c101904 */
[----:B------:R-:W2:Y:S04]  /*2e10*/  @!P1 LDG.E.EF R25, [R16.64] ;  /* 0x0000000410199981 */ /* 0x000ea8000c0e1900 */
[----:B------:R-:W-:Y:S01]  /*2e20*/  BAR.SYNC.DEFER_BLOCKING 0x0 ;  /* 0x0000000000007b1d */ /* 0x000fe20000010000 */
[----:B------:R-:W-:-:S05]  /*2e30*/  LOP3.LUT R20, R38, 0x200, RZ, 0xfc, !PT ;  /* 0x0000020026147812 */ /* 0x000fca00078efcff */
[----:B------:R-:W-:-:S04]  /*2e40*/  IMAD.WIDE.U32 R22, R20, R0, c[0x0][0x170] ;  /* 0x00005c0014167625 */ /* 0x000fc800078e0000 */
[----:B------:R-:W-:Y:S01]  /*2e50*/  IMAD.WIDE.U32 R20, R20, R13, c[0x0][0x168] ;  /* 0x00005a0014147625 */ /* 0x000fe200078e000d */
[----:B--2---:R-:W-:Y:S01]  /*2e60*/  PRMT R12, R25, 0x7632, R12 ;  /* 0x00007632190c7816 */ /* 0x004fe2000000000c */
[----:B------:R-:W-:Y:S04]  /*2e70*/  STS.U16 [R36], R25 ;  /* 0x0000001924007388 */ /* 0x000fe80000000400 */
[----:B------:R-:W-:Y:S04]  /*2e80*/  STS.U16 [R34+0x4], R12 ;  /* 0x0000040c22007388 */ /* 0x000fe80000000400 */
[----:B------:R-:W-:Y:S06]  /*2e90*/  BAR.SYNC.DEFER_BLOCKING 0x0 ;  /* 0x0000000000007b1d */ /* 0x000fec0000010000 */
[----:B------:R-:W2:Y:S04]  /*2ea0*/  LDG.E.EL.U16 R22, [R22.64] ;  /* 0x0000000416167981 */ /* 0x000ea8000c2e1500 */
[----:B------:R-:W3:Y:S04]  /*2eb0*/  LDG.E.EL.U16 R18, [R26.64+0x4c00] ;  /* 0x004c00041a127981 */ /* 0x000ee8000c2e1500 */
[----:B------:R-:W4:Y:S04]  /*2ec0*/  LDG.E.EL R20, [R20.64] ;  /* 0x0000000414147981 */ /* 0x000f28000c2e1900 */
[----:B------:R-:W5:Y:S04]  /*2ed0*/  LDG.E.EL R16, [R28.64+0x9800] ;  /* 0x009800041c107981 */ /* 0x000f68000c2e1900 */
[----:B------:R-:W-:Y:S04]  /*2ee0*/  LDS.U16 R9, [R37] ;  /* 0x0000000025097984 */ /* 0x000fe80000000400 */
[----:B------:R-:W0:Y:S02]  /*2ef0*/  LDS.U16 R10, [R37+0x2] ;  /* 0x00000200250a7984 */ /* 0x000e240000000400 */
[----:B0-----:R-:W-:-:S04]  /*2f00*/  PRMT R9, R9, 0x5410, R10 ;  /* 0x0000541009097816 */ /* 0x001fc8000000000a */
[C---:B------:R-:W-:Y:S01]  /*2f10*/  PRMT R10, R9.reuse, 0x7632, R10 ;  /* 0x00007632090a7816 */ /* 0x040fe2000000000a */
[----:B------:R-:W-:-:S04]  /*2f20*/  IMAD.U32 R12, R9, 0x10000, RZ ;  /* 0x00010000090c7824 */ /* 0x000fc800078e00ff */
[----:B------:R-:W-:Y:S01]  /*2f30*/  IMAD.U32 R9, R10, 0x10000, RZ ;  /* 0x000100000a097824 */ /* 0x000fe200078e00ff */
[----:B------:R-:W-:-:S03]  /*2f40*/  FADD R12, -R33, R12 ;  /* 0x0000000c210c7221 */ /* 0x000fc60000000100 */
[----:B------:R-:W-:Y:S01]  /*2f50*/  FADD R9, -R32, R9 ;  /* 0x0000000920097221 */ /* 0x000fe20000000100 */
[----:B------:R-:W-:-:S03]  /*2f60*/  FMUL R12, R35, R12 ;  /* 0x0000000c230c7220 */ /* 0x000fc60000400000 */
[----:B------:R-:W-:Y:S01]  /*2f70*/  FMUL R30, R24, R9 ;  /* 0x00000009181e7220 */ /* 0x000fe20000400000 */
[----:B------:R-:W-:Y:S01]  /*2f80*/  IMAD.MOV.U32 R39, RZ, RZ, RZ ;  /* 0x000000ffff277224 */ /* 0x000fe200078e00ff */
[----:B------:R-:W-:Y:S01]  /*2f90*/  BAR.SYNC.DEFER_BLOCKING 0x0 ;  /* 0x0000000000007b1d */ /* 0x000fe20000010000 */
[----:B--2---:R-:W-:Y:S02]  /*2fa0*/  IMAD.U32 R17, R22, 0x10000, RZ ;  /* 0x0001000016117824 */ /* 0x004fe400078e00ff */
[----:B---3--:R-:W-:Y:S02]  /*2fb0*/  IMAD.U32 R23, R18, 0x10000, RZ ;  /* 0x0001000012177824 */ /* 0x008fe400078e00ff */
[----:B----4-:R-:W-:Y:S02]  /*2fc0*/  FADD R17, R20, R17 ;  /* 0x0000001114117221 */ /* 0x010fe40000000000 */
[----:B-----5:R-:W-:Y:S02]  /*2fd0*/  FADD R23, R16, R23 ;  /* 0x0000001710177221 */ /* 0x020fe40000000000 */
[----:B------:R-:W-:-:S04]  /*2fe0*/  FADD R17, R17, 1 ;  /* 0x3f80000011117421 */ /* 0x000fc80000000000 */
[-CC-:B------:R-:W-:Y:S01]  /*2ff0*/  FFMA R9, R12, R17.reuse, R23.reuse ;  /* 0x000000110c097223 */ /* 0x180fe20000000017 */
[----:B------:R-:W-:-:S05]  /*3000*/  FFMA R30, R30, R17, R23 ;  /* 0x000000111e1e7223 */ /* 0x000fca0000000017 */
[----:B------:R-:W-:-:S04]  /*3010*/  F2FP.BF16.PACK_AB R10, R30, R9 ;  /* 0x000000091e0a723e */ /* 0x000fc800000010ff */
[----:B------:R-:W-:Y:S01]  /*3020*/  PRMT R12, R10, 0x7632, R12 ;  /* 0x000076320a0c7816 */ /* 0x000fe2000000000c */
[----:B------:R-:W-:Y:S04]  /*3030*/  STS.U16 [R15], R10 ;  /* 0x0000000a0f007388 */ /* 0x000fe80000000400 */
[----:B------:R-:W-:Y:S04]  /*3040*/  STS.U16 [R15+0x404], R12 ;  /* 0x0004040c0f007388 */ /* 0x000fe80000000400 */
[----:B------:R-:W-:Y:S06]  /*3050*/  BAR.SYNC.DEFER_BLOCKING 0x0 ;  /* 0x0000000000007b1d */ /* 0x000fec0000010000 */
[----:B------:R-:W0:Y:S01]  /*3060*/  LDS R25, [R2] ;  /* 0x0000000002197984 */ /* 0x000e220000000800 */
[----:B------:R-:W-:Y:S01]  /*3070*/  IADD3 R17, R11, 0x400, RZ ;  /* 0x000004000b117810 */ /* 0x000fe20007ffe0ff */
[----:B------:R-:W-:-:S04]  /*3080*/  IMAD.WIDE R22, R19, R0, c[0x0][0x1a8] ;  /* 0x00006a0013167625 */ /* 0x000fc800078e0200 */
[----:B------:R-:W-:Y:S01]  /*3090*/  IMAD.WIDE R40, R17, R0, c[0x0][0x1a0] ;  /* 0x0000680011287625 */ /* 0x000fe200078e0200 */
[----:B0-----:R0:W-:Y:S04]  /*30a0*/  @!P1 STG.E [R22.64], R25 ;  /* 0x0000001916009986 */ /* 0x0011e8000c101904 */
        /* <DEDUP_REMOVED lines=10> */
[----:B0-----:R-:W3:Y:S04]  /*3150*/  LDG.E.EL.U16 R22, [R26.64+0x5000] ;  /* 0x005000041a167981 */ /* 0x001ee8000c2e1500 */
        /* <DEDUP_REMOVED lines=12> */
[----:B------:R-:W-:Y:S01]  /*3220*/  IADD3 R41, R11, 0x600, RZ ;  /* 0x000006000b297810 */ /* 0x000fe20007ffe0ff */
[----:B------:R-:W-:Y:S01]  /*3230*/  IMAD.MOV.U32 R43, RZ, RZ, RZ ;  /* 0x000000ffff2b7224 */ /* 0x000fe200078e00ff */
[----:B------:R-:W-:Y:S01]  /*3240*/  BAR.SYNC.DEFER_BLOCKING 0x0 ;  /* 0x0000000000007b1d */ /* 0x000fe20000010000 */
[----:B--2---:R-:W-:Y:S02]  /*3250*/  IMAD.U32 R25, R18, 0x10000, RZ ;  /* 0x0001000012197824 */ /* 0x004fe400078e00ff */
[----:B---3--:R-:W-:Y:S02]  /*3260*/  IMAD.U32 R19, R22, 0x10000, RZ ;  /* 0x0001000016137824 */ /* 0x008fe400078e00ff */
[----:B----4-:R-:W-:Y:S02]  /*3270*/  FADD R25, R20, R25 ;  /* 0x0000001914197221 */ /* 0x010fe40000000000 */
[----:B-----5:R-:W-:-:S02]  /*3280*/  FADD R21, R16, R19 ;  /* 0x0000001310157221 */ /* 0x020fc40000000000 */
[----:B------:R-:W-:-:S04]  /*3290*/  FADD R19, R25, 1 ;  /* 0x3f80000019137421 */ /* 0x000fc80000000000 */
[-CC-:B------:R-:W-:Y:S01]  /*32a0*/  FFMA R25, R10, R19.reuse, R21.reuse ;  /* 0x000000130a197223 */ /* 0x180fe20000000015 */
[----:B------:R-:W-:-:S05]  /*32b0*/  FFMA R12, R12, R19, R21 ;  /* 0x000000130c0c7223 */ /* 0x000fca0000000015 */
[----:B------:R-:W-:-:S04]  /*32c0*/  F2FP.BF16.PACK_AB R10, R12, R25 ;  /* 0x000000190c0a723e */ /* 0x000fc800000010ff */
[----:B------:R-:W-:Y:S01]  /*32d0*/  PRMT R19, R10, 0x7632, R19 ;  /* 0x000076320a137816 */ /* 0x000fe20000000013 */
[----:B------:R-:W-:Y:S04]  /*32e0*/  STS.U16 [R15], R10 ;  /* 0x0000000a0f007388 */ /* 0x000fe80000000400 */
[----:B------:R0:W-:Y:S04]  /*32f0*/  STS.U16 [R15+0x404], R19 ;  /* 0x000404130f007388 */ /* 0x0001e80000000400 */
[----:B------:R-:W-:Y:S06]  /*3300*/  BAR.SYNC.DEFER_BLOCKING 0x0 ;  /* 0x0000000000007b1d */ /* 0x000fec0000010000 */
[----:B------:R-:W1:Y:S01]  /*3310*/  LDS R39, [R2] ;  /* 0x0000000002277984 */ /* 0x000e620000000800 */
[----:B------:R-:W-:-:S04]  /*3320*/  IMAD.WIDE R16, R17, R0, c[0x0][0x1a8] ;  /* 0x00006a0011107625 */ /* 0x000fc800078e0200 */
[----:B0-----:R-:W-:Y:S01]  /*3330*/  IMAD.WIDE R18, R41, R0, c[0x0][0x1a0] ;  /* 0x0000680029127625 */ /* 0x001fe200078e0200 */
[----:B-1----:R0:W-:Y:S04]  /*3340*/  @!P1 STG.E [R16.64], R39 ;  /* 0x0000002710009986 */ /* 0x0021e8000c101904 */
        /* <DEDUP_REMOVED lines=39> */
[----:B0-----:R-:W-:-:S04]  /*35c0*/  IMAD.WIDE R16, R41, R0, c[0x0][0x1a8] ;  /* 0x00006a0029107625 */ /* 0x001fc800078e0200 */
[----:B------:R-:W-:Y:S01]  /*35d0*/  IMAD.WIDE R18, R43, R0, c[0x0][0x1a0] ;  /* 0x000068002b127625 */ /* 0x000fe200078e0200 */
        /* <DEDUP_REMOVED lines=12> */
[----:B------:R0:W4:Y:S04]  /*36a0*/  LDG.E.EL R22, [R22.64] ;  /* 0x0000000416167981 */ /* 0x000128000c2e1900 */
[----:B------:R-:W5:Y:S04]  /*36b0*/  LDG.E.EL R18, [R28.64+0xb000] ;  /* 0x00b000041c127981 */ /* 0x000f68000c2e1900 */
[----:B------:R-:W-:Y:S04]  /*36c0*/  LDS.U16 R10, [R37] ;  /* 0x00000000250a7984 */ /* 0x000fe80000000400 */
[----:B------:R-:W1:Y:S02]  /*36d0*/  LDS.U16 R17, [R37+0x2] ;  /* 0x0000020025117984 */ /* 0x000e640000000400 */
[----:B-1----:R-:W-:-:S04]  /*36e0*/  PRMT R10, R10, 0x5410, R17 ;  /* 0x000054100a0a7816 */ /* 0x002fc80000000011 */
[C---:B------:R-:W-:Y:S01]  /*36f0*/  PRMT R16, R10.reuse, 0x7632, R16 ;  /* 0x000076320a107816 */ /* 0x040fe20000000010 */
[----:B------:R-:W-:-:S04]  /*3700*/  IMAD.U32 R10, R10, 0x10000, RZ ;  /* 0x000100000a0a7824 */ /* 0x000fc800078e00ff */
[----:B------:R-:W-:Y:S01]  /*3710*/  IMAD.U32 R17, R16, 0x10000, RZ ;  /* 0x0001000010117824 */ /* 0x000fe200078e00ff */
[----:B------:R-:W-:-:S03]  /*3720*/  FADD R10, -R33, R10 ;  /* 0x0000000a210a7221 */ /* 0x000fc60000000100 */
[----:B------:R-:W-:Y:S01]  /*3730*/  FADD R17, -R32, R17 ;  /* 0x0000001120117221 */ /* 0x000fe20000000100 */
[----:B------:R-:W-:-:S03]  /*3740*/  FMUL R10, R35, R10 ;  /* 0x0000000a230a7220 */ /* 0x000fc60000400000 */
[----:B------:R-:W-:Y:S01]  /*3750*/  FMUL R17, R24, R17 ;  /* 0x0000001118117220 */ /* 0x000fe20000400000 */
[----:B0-----:R-:W-:Y:S01]  /*3760*/  IADD3 R23, R11, 0xa00, RZ ;  /* 0x00000a000b177810 */ /* 0x001fe20007ffe0ff */
        /* <DEDUP_REMOVED lines=10> */
[C---:B------:R-:W-:Y:S02]  /*3810*/  PRMT R17, R10.reuse, 0x7610, R17 ;  /* 0x000076100a117816 */ /* 0x040fe40000000011 */
[----:B------:R-:W-:-:S03]  /*3820*/  PRMT R18, R10, 0x7632, R18 ;  /* 0x000076320a127816 */ /* 0x000fc60000000012 */
[----:B------:R0:W-:Y:S04]  /*3830*/  STS.U16 [R15], R17 ;  /* 0x000000110f007388 */ /* 0x0001e80000000400 */
[----:B------:R-:W-:Y:S04]  /*3840*/  STS.U16 [R15+0x404], R18 ;  /* 0x000404120f007388 */ /* 0x000fe80000000400 */
[----:B------:R-:W-:Y:S06]  /*3850*/  BAR.SYNC.DEFER_BLOCKING 0x0 ;  /* 0x0000000000007b1d */ /* 0x000fec0000010000 */
[----:B------:R-:W1:Y:S01]  /*3860*/  LDS R41, [R2] ;  /* 0x0000000002297984 */ /* 0x000e620000000800 */
[----:B------:R-:W-:-:S04]  /*3870*/  IMAD.WIDE R10, R43, R0, c[0x0][0x1a8] ;  /* 0x00006a002b0a7625 */ /* 0x000fc800078e0200 */
[----:B0-----:R-:W-:Y:S01]  /*3880*/  IMAD.WIDE R16, R23, R0, c[0x0][0x1a0] ;  /* 0x0000680017107625 */ /* 0x001fe200078e0200 */
[----:B-1----:R0:W-:Y:S04]  /*3890*/  @!P1 STG.E [R10.64], R41 ;  /* 0x000000290a009986 */ /* 0x0021e8000c101904 */
[----:B------:R-:W0:Y:S04]  /*38a0*/  @!P1 LDG.E.EF R45, [R16.64] ;  /* 0x00000004102d9981 */ /* 0x000e28000c0e1900 */
[----:B------:R-:W-:Y:S01]  /*38b0*/  BAR.SYNC.DEFER_BLOCKING 0x0 ;  /* 0x0000000000007b1d */ /* 0x000fe20000010000 */
[----:B------:R-:W-:-:S05]  /*38c0*/  LOP3.LUT R38, R38, 0xa00, RZ, 0xfc, !PT ;  /* 0x00000a0026267812 */ /* 0x000fca00078efcff */
[----:B------:R-:W-:-:S04]  /*38d0*/  IMAD.WIDE.U32 R18, R38, R0, c[0x0][0x170] ;  /* 0x00005c0026127625 */ /* 0x000fc800078e0000 */
[----:B------:R-:W-:Y:S01]  /*38e0*/  IMAD.WIDE.U32 R42, R38, R13, c[0x0][0x168] ;  /* 0x00005a00262a7625 */ /* 0x000fe200078e000d */
[----:B------:R-:W-:Y:S02]  /*38f0*/  FSETP.GT.AND P5, PT, R31, +INF , PT ;  /* 0x7f8000001f00780b */ /* 0x000fe40003fa4000 */
[----:B0-----:R-:W-:Y:S01]  /*3900*/  PRMT R11, R45, 0x7632, R11 ;  /* 0x000076322d0b7816 */ /* 0x001fe2000000000b */
[----:B------:R-:W-:Y:S04]  /*3910*/  STS.U16 [R36], R45 ;  /* 0x0000002d24007388 */ /* 0x000fe80000000400 */
[----:B------:R0:W-:Y:S04]  /*3920*/  STS.U16 [R34+0x4], R11 ;  /* 0x0000040b22007388 */ /* 0x0001e80000000400 */
[----:B------:R-:W-:Y:S06]  /*3930*/  BAR.SYNC.DEFER_BLOCKING 0x0 ;  /* 0x0000000000007b1d */ /* 0x000fec0000010000 */
[----:B------:R1:W2:Y:S04]  /*3940*/  LDG.E.EL.U16 R19, [R18.64] ;  /* 0x0000000412137981 */ /* 0x0002a8000c2e1500 */
[----:B------:R-:W3:Y:S04]  /*3950*/  LDG.E.EL.U16 R26, [R26.64+0x5c00] ;  /* 0x005c00041a1a7981 */ /* 0x000ee8000c2e1500 */
[----:B------:R-:W4:Y:S04]  /*3960*/  LDG.E.EL R42, [R42.64] ;  /* 0x000000042a2a7981 */ /* 0x000f28000c2e1900 */
[----:B------:R-:W5:Y:S01]  /*3970*/  LDG.E.EL R28, [R28.64+0xb800] ;  /* 0x00b800041c1c7981 */ /* 0x000f62000c2e1900 */
[----:B------:R-:W-:-:S02]  /*3980*/  FSEL R10, R31, +INF , !P5 ;  /* 0x7f8000001f0a7808 */ /* 0x000fc40006800000 */
[----:B------:R-:W-:Y:S01]  /*3990*/  FSETP.GT.AND P6, PT, R14, +INF , PT ;  /* 0x7f8000000e00780b */ /* 0x000fe20003fc4000 */
[----:B------:R-:W-:Y:S01]  /*39a0*/  LDS.U16 R17, [R37] ;  /* 0x0000000025117984 */ /* 0x000fe20000000400 */
[----:B------:R-:W-:-:S03]  /*39b0*/  FSEL R16, R10, +INF , !P4 ;  /* 0x7f8000000a107808 */ /* 0x000fc60006000000 */
[----:B------:R-:W1:Y:S01]  /*39c0*/  LDS.U16 R22, [R37+0x2] ;  /* 0x0000020025167984 */ /* 0x000e620000000400 */
[----:B------:R-:W-:-:S03]  /*39d0*/  FSEL R10, R14, +INF , !P6 ;  /* 0x7f8000000e0a7808 */ /* 0x000fc60007000000 */
[----:B------:R-:W-:Y:S01]  /*39e0*/  BAR.SYNC.DEFER_BLOCKING 0x0 ;  /* 0x0000000000007b1d */ /* 0x000fe20000010000 */
[-C--:B------:R-:W-:Y:S02]  /*39f0*/  FSETP.GEU.AND P6, PT, R16, R9.reuse, PT ;  /* 0x000000091000720b */ /* 0x080fe40003fce000 */
[----:B0-----:R-:W-:Y:S02]  /*3a00*/  FSEL R11, R10, +INF , !P4 ;  /* 0x7f8000000a0b7808 */ /* 0x001fe40006000000 */
[C---:B------:R-:W-:Y:S02]  /*3a10*/  FSETP.NAN.AND P5, PT, R16.reuse, R16, PT ;  /* 0x000000101000720b */ /* 0x040fe40003fa8000 */
[C---:B------:R-:W-:Y:S02]  /*3a20*/  FSEL R13, R16.reuse, R9, !P6 ;  /* 0x00000009100d7208 */ /* 0x040fe40007000000 */
[----:B------:R-:W-:Y:S02]  /*3a30*/  FSETP.GEU.AND P6, PT, R11, R30, PT ;  /* 0x0000001e0b00720b */ /* 0x000fe40003fce000 */
[----:B------:R-:W-:-:S02]  /*3a40*/  @!P4 FSEL R16, R16, R13, P5 ;  /* 0x0000000d1010c208 */ /* 0x000fc40002800000 */
[C---:B------:R-:W-:Y:S02]  /*3a50*/  FSETP.NAN.AND P5, PT, R11.reuse, R11, PT ;  /* 0x0000000b0b00720b */ /* 0x040fe40003fa8000 */
[C---:B------:R-:W-:Y:S02]  /*3a60*/  FSEL R10, R11.reuse, R30, !P6 ;  /* 0x0000001e0b0a7208 */ /* 0x040fe40007000000 */
[CC--:B------:R-:W-:Y:S02]  /*3a70*/  FSETP.GEU.AND P6, PT, R16.reuse, R25.reuse, PT ;  /* 0x000000191000720b */ /* 0x0c0fe40003fce000 */
[----:B------:R-:W-:Y:S02]  /*3a80*/  @!P4 FSEL R11, R11, R10, P5 ;  /* 0x0000000a0b0bc208 */ /* 0x000fe40002800000 */
[C---:B------:R-:W-:Y:S02]  /*3a90*/  FSETP.NAN.AND P5, PT, R16.reuse, R16, PT ;  /* 0x000000101000720b */ /* 0x040fe40003fa8000 */
[----:B------:R-:W-:-:S04]  /*3aa0*/  FSEL R13, R16, R25, !P6 ;  /* 0x00000019100d7208 */ /* 0x000fc80007000000 */
[----:B------:R-:W-:Y:S02]  /*3ab0*/  FSEL R13, R16, R13, P5 ;  /* 0x0000000d100d7208 */ /* 0x000fe40002800000 */
[----:B------:R-:W-:Y:S02]  /*3ac0*/  FSETP.GEU.AND P5, PT, R11, R12, PT ;  /* 0x0000000c0b00720b */ /* 0x000fe40003fae000 */
[----:B------:R-:W-:Y:S02]  /*3ad0*/  FSEL R16, R13, R16, !P4 ;  /* 0x000000100d107208 */ /* 0x000fe40006000000 */
[C---:B------:R-:W-:Y:S02]  /*3ae0*/  FSETP.NAN.AND P6, PT, R11.reuse, R11, PT ;  /* 0x0000000b0b00720b */ /* 0x040fe40003fc8000 */
[----:B------:R-:W-:Y:S02]  /*3af0*/  FSEL R10, R11, R12, !P5 ;  /* 0x0000000c0b0a7208 */ /* 0x000fe40006800000 */
[----:B------:R-:W-:-:S02]  /*3b00*/  FSETP.GEU.AND P5, PT, R16, R39, PT ;  /* 0x000000271000720b */ /* 0x000fc40003fae000 */
[----:B------:R-:W-:Y:S02]  /*3b10*/  FSEL R10, R11, R10, P6 ;  /* 0x0000000a0b0a7208 */ /* 0x000fe40003000000 */
[C---:B------:R-:W-:Y:S02]  /*3b20*/  FSETP.NAN.AND P6, PT, R16.reuse, R16, PT ;  /* 0x000000101000720b */ /* 0x040fe40003fc8000 */
[C---:B------:R-:W-:Y:S02]  /*3b30*/  FSEL R13, R16.reuse, R39, !P5 ;  /* 0x00000027100d7208 */ /* 0x040fe40006800000 */
[----:B-1----:R-:W-:Y:S02]  /*3b40*/  PRMT R18, R17, 0x5410, R22 ;  /* 0x0000541011127816 */ /* 0x002fe40000000016 */
[----:B------:R-:W-:-:S03]  /*3b50*/  @!P4 FSEL R16, R16, R13, P6 ;  /* 0x0000000d1010c208 */ /* 0x000fc60003000000 */
[----:B------:R-:W-:Y:S01]  /*3b60*/  IMAD.U32 R22, R18, 0x10000, RZ ;  /* 0x0001000012167824 */ /* 0x000fe200078e00ff */
[----:B------:R-:W-:Y:S02]  /*3b70*/  FSETP.GEU.AND P6, PT, R16, R21, PT ;  /* 0x000000151000720b */ /* 0x000fe40003fce000 */
[----:B------:R-:W-:Y:S01]  /*3b80*/  FSEL R17, R10, R11, !P4 ;  /* 0x0000000b0a117208 */ /* 0x000fe20006000000 */
[----:B------:R-:W-:Y:S01]  /*3b90*/  FADD R22, -R33, R22 ;  /* 0x0000001621167221 */ /* 0x000fe20000000100 */
[C---:B------:R-:W-:Y:S02]  /*3ba0*/  FSETP.NAN.AND P5, PT, R16.reuse, R16, PT ;  /* 0x000000101000720b */ /* 0x040fe40003fa8000 */
[----:B------:R-:W-:Y:S01]  /*3bb0*/  FSEL R11, R16, R21, !P6 ;  /* 0x00000015100b7208 */ /* 0x000fe20007000000 */
[----:B------:R-:W-:-:S03]  /*3bc0*/  FMUL R10, R35, R22 ;  /* 0x00000016230a7220 */ /* 0x000fc60000400000 */
[----:B------:R-:W-:Y:S02]  /*3bd0*/  FSEL R11, R16, R11, P5 ;  /* 0x0000000b100b7208 */ /* 0x000fe40002800000 */
[----:B------:R-:W-:Y:S02]  /*3be0*/  FSETP.GEU.AND P5, PT, R17, R40, PT ;  /* 0x000000281100720b */ /* 0x000fe40003fae000 */
[----:B------:R-:W-:Y:S02]  /*3bf0*/  FSEL R22, R11, R16, !P4 ;  /* 0x000000100b167208 */ /* 0x000fe40006000000 */
[C---:B------:R-:W-:Y:S02]  /*3c00*/  FSETP.NAN.AND P6, PT, R17.reuse, R17, PT ;  /* 0x000000111100720b */ /* 0x040fe40003fc8000 */
[----:B------:R-:W-:-:S04]  /*3c10*/  FSEL R16, R17, R40, !P5 ;  /* 0x0000002811107208 */ /* 0x000fc80006800000 */
[----:B------:R-:W-:Y:S02]  /*3c20*/  @!P4 FSEL R17, R17, R16, P6 ;  /* 0x000000101111c208 */ /* 0x000fe40003000000 */
[----:B------:R-:W-:Y:S02]  /*3c30*/  FSETP.NAN.AND P6, PT, R22, R22, PT ;  /* 0x000000161600720b */ /* 0x000fe40003fc8000 */
[----:B------:R-:W-:-:S05]  /*3c40*/  PRMT R18, R18, 0x7632, R18 ;  /* 0x0000763212127816 */ /* 0x000fca0000000012 */
[----:B------:R-:W-:-:S04]  /*3c50*/  IMAD.U32 R11, R18, 0x10000, RZ ;  /* 0x00010000120b7824 */ /* 0x000fc800078e00ff */
[----:B------:R-:W-:-:S04]  /*3c60*/  FADD R11, -R32, R11 ;  /* 0x0000000b200b7221 */ /* 0x000fc80000000100 */
[----:B------:R-:W-:Y:S01]  /*3c70*/  FMUL R11, R24, R11 ;  /* 0x0000000b180b7220 */ /* 0x000fe20000400000 */
[----:B--2---:R-:W-:Y:S02]  /*3c80*/  IMAD.U32 R19, R19, 0x10000, RZ ;  /* 0x0001000013137824 */ /* 0x004fe400078e00ff */
[----:B---3--:R-:W-:Y:S02]  /*3c90*/  IMAD.U32 R13, R26, 0x10000, RZ ;  /* 0x000100001a0d7824 */ /* 0x008fe400078e00ff */
[----:B----4-:R-:W-:Y:S02]  /*3ca0*/  FADD R19, R42, R19 ;  /* 0x000000132a137221 */ /* 0x010fe40000000000 */
[----:B-----5:R-:W-:Y:S02]  /*3cb0*/  FADD R28, R28, R13 ;  /* 0x0000000d1c1c7221 */ /* 0x020fe40000000000 */
[----:B------:R-:W-:-:S04]  /*3cc0*/  FADD R19, R19, 1 ;  /* 0x3f80000013137421 */ /* 0x000fc80000000000 */
[----:B------:R-:W-:-:S05]  /*3cd0*/  FFMA R10, R10, R19, R28 ;  /* 0x000000130a0a7223 */ /* 0x000fca000000001c */
[----:B------:R-:W-:-:S04]  /*3ce0*/  FSETP.GEU.AND P5, PT, R22, R10, PT ;  /* 0x0000000a1600720b */ /* 0x000fc80003fae000 */
[----:B------:R-:W-:-:S04]  /*3cf0*/  FSEL R13, R22, R10, !P5 ;  /* 0x0000000a160d7208 */ /* 0x000fc80006800000 */
[----:B------:R-:W-:Y:S02]  /*3d00*/  @!P4 FSEL R22, R22, R13, P6 ;  /* 0x0000000d1616c208 */ /* 0x000fe40003000000 */
[----:B------:R-:W-:-:S03]  /*3d10*/  FSETP.GEU.AND P6, PT, R17, R20, PT ;  /* 0x000000141100720b */ /* 0x000fc60003fce000 */
[----:B------:R-:W0:Y:S01]  /*3d20*/  SHFL.BFLY PT, R13, R22, 0x10, 0x1f ;  /* 0x0e001f00160d7f89 */ /* 0x000e2200000e0000 */
[C---:B------:R-:W-:Y:S02]  /*3d30*/  FSETP.NAN.AND P5, PT, R17.reuse, R17, PT ;  /* 0x000000111100720b */ /* 0x040fe40003fa8000 */
[----:B------:R-:W-:Y:S01]  /*3d40*/  FSEL R16, R17, R20, !P6 ;  /* 0x0000001411107208 */ /* 0x000fe20007000000 */
[----:B------:R-:W-:-:S03]  /*3d50*/  FFMA R11, R11, R19, R28 ;  /* 0x000000130b0b7223 */ /* 0x000fc6000000001c */
[----:B------:R-:W-:-:S04]  /*3d60*/  FSEL R16, R17, R16, P5 ;  /* 0x0000001011107208 */ /* 0x000fc80002800000 */
[----:B------:R-:W-:-:S04]  /*3d70*/  FSEL R27, R16, R17, !P4 ;  /* 0x00000011101b7208 */ /* 0x000fc80006000000 */
[C---:B------:R-:W-:Y:S02]  /*3d80*/  FSETP.GEU.AND P6, PT, R27.reuse, R11, PT ;  /* 0x0000000b1b00720b */ /* 0x040fe40003fce000 */
[C---:B------:R-:W-:Y:S02]  /*3d90*/  FSETP.NAN.AND P5, PT, R27.reuse, R27, PT ;  /* 0x0000001b1b00720b */ /* 0x040fe40003fa8000 */
[----:B------:R-:W-:-:S04]  /*3da0*/  FSEL R16, R27, R11, !P6 ;  /* 0x0000000b1b107208 */ /* 0x000fc80007000000 */
[----:B------:R-:W-:Y:S02]  /*3db0*/  @!P4 FSEL R27, R27, R16, P5 ;  /* 0x000000101b1bc208 */ /* 0x000fe40002800000 */
[CC--:B0-----:R-:W-:Y:S02]  /*3dc0*/  FSETP.GEU.AND P6, PT, R22.reuse, R13.reuse, PT ;  /* 0x0000000d1600720b */ /* 0x0c1fe40003fce000 */
[C---:B------:R-:W-:Y:S01]  /*3dd0*/  FSETP.NAN.AND P5, PT, R22.reuse, R22, PT ;  /* 0x000000161600720b */ /* 0x040fe20003fa8000 */
[----:B------:R-:W0:Y:S01]  /*3de0*/  SHFL.BFLY PT, R18, R27, 0x10, 0x1f ;  /* 0x0e001f001b127f89 */ /* 0x000e2200000e0000 */
[----:B------:R-:W-:-:S04]  /*3df0*/  FSEL R13, R22, R13, !P6 ;  /* 0x0000000d160d7208 */ /* 0x000fc80007000000 */
[----:B------:R-:W-:-:S05]  /*3e00*/  FSEL R17, R22, R13, P5 ;  /* 0x0000000d16117208 */ /* 0x000fca0002800000 */
[----:B------:R-:W1:Y:S01]  /*3e10*/  SHFL.BFLY PT, R16, R17, 0x8, 0x1f ;  /* 0x0d001f0011107f89 */ /* 0x000e6200000e0000 */
[C---:B------:R-:W-:Y:S02]  /*3e20*/  FSETP.NAN.AND P5, PT, R27.reuse, R27, PT ;  /* 0x0000001b1b00720b */ /* 0x040fe40003fa8000 */
[----:B0-----:R-:W-:-:S04]  /*3e30*/  FSETP.GEU.AND P6, PT, R27, R18, PT ;  /* 0x000000121b00720b */ /* 0x001fc80003fce000 */
[----:B------:R-:W-:-:S04]  /*3e40*/  FSEL R18, R27, R18, !P6 ;  /* 0x000000121b127208 */ /* 0x000fc80007000000 */
[----:B------:R-:W-:Y:S02]  /*3e50*/  FSEL R19, R27, R18, P5 ;  /* 0x000000121b137208 */ /* 0x000fe40002800000 */
[----:B-1----:R-:W-:-:S03]  /*3e60*/  FSETP.GEU.AND P6, PT, R17, R16, PT ;  /* 0x000000101100720b */ /* 0x002fc60003fce000 */
[----:B------:R-:W0:Y:S01]  /*3e70*/  SHFL.BFLY PT, R18, R19, 0x8, 0x1f ;  /* 0x0d001f0013127f89 */ /* 0x000e2200000e0000 */
[----:B------:R-:W-:-:S09]  /*3e80*/  FSETP.NAN.AND P5, PT, R17, R17, PT ;  /* 0x000000111100720b */ /* 0x000fd20003fa8000 */
[----:B------:R-:W-:-:S05]  /*3e90*/  @P6 FSEL R17, R17, R16, P5 ;  /* 0x0000001011116208 */ /* 0x000fca0002800000 */
[----:B------:R-:W1:Y:S01]  /*3ea0*/  SHFL.BFLY PT, R16, R17, 0x4, 0x1f ;  /* 0x0c801f0011107f89 */ /* 0x000e6200000e0000 */
[C---:B0-----:R-:W-:Y:S02]  /*3eb0*/  FSETP.GEU.AND P6, PT, R19.reuse, R18, PT ;  /* 0x000000121300720b */ /* 0x041fe40003fce000 */
[----:B------:R-:W-:-:S11]  /*3ec0*/  FSETP.NAN.AND P5, PT, R19, R19, PT ;  /* 0x000000131300720b */ /* 0x000fd60003fa8000 */
[----:B------:R-:W-:Y:S02]  /*3ed0*/  @P6 FSEL R19, R19, R18, P5 ;  /* 0x0000001213136208 */ /* 0x000fe40002800000 */
        /* <DEDUP_REMOVED lines=8> */
[C---:B-1----:R-:W-:Y:S02]  /*3f60*/  FSETP.GEU.AND P6, PT, R17.reuse, R16, PT ;  /* 0x000000101100720b */ /* 0x042fe40003fce000 */
[----:B------:R-:W-:Y:S02]  /*3f70*/  FSETP.NAN.AND P5, PT, R17, R17, PT ;  /* 0x000000111100720b */ /* 0x000fe40003fa8000 */
[----:B------:R-:W-:-:S09]  /*3f80*/  F2FP.BF16.PACK_AB R13, R11, R10 ;  /* 0x0000000a0b0d723e */ /* 0x000fd200000010ff */
[----:B------:R-:W-:Y:S02]  /*3f90*/  @P6 FSEL R17, R17, R16, P5 ;  /* 0x0000001011116208 */ /* 0x000fe40002800000 */
[----:B------:R-:W-:Y:S01]  /*3fa0*/  PRMT R16, R13, 0x7632, R16 ;  /* 0x000076320d107816 */ /* 0x000fe20000000010 */
[----:B------:R-:W-:Y:S04]  /*3fb0*/  STS.U16 [R15], R13 ;  /* 0x0000000d0f007388 */ /* 0x000fe80000000400 */
[----:B------:R-:W-:Y:S04]  /*3fc0*/  STS.U16 [R15+0x404], R16 ;  /* 0x000404100f007388 */ /* 0x000fe80000000400 */
[----:B------:R-:W-:Y:S06]  /*3fd0*/  BAR.SYNC.DEFER_BLOCKING 0x0 ;  /* 0x0000000000007b1d */ /* 0x000fec0000010000 */
[----:B------:R-:W0:Y:S04]  /*3fe0*/  SHFL.BFLY PT, R22, R19, 0x2, 0x1f ;  /* 0x0c401f0013167f89 */ /* 0x000e2800000e0000 */
[----:B------:R-:W1:Y:S04]  /*3ff0*/  SHFL.BFLY PT, R18, R17, 0x1, 0x1f ;  /* 0x0c201f0011127f89 */ /* 0x000e6800000e0000 */
[----:B------:R-:W2:Y:S01]  /*4000*/  LDS R27, [R2] ;  /* 0x00000000021b7984 */ /* 0x000ea20000000800 */
[----:B0-----:R-:W-:-:S02]  /*4010*/  FSETP.GEU.AND P6, PT, R19, R22, PT ;  /* 0x000000161300720b */ /* 0x001fc40003fce000 */
[----:B------:R-:W-:-:S11]  /*4020*/  FSETP.NAN.AND P5, PT, R19, R19, PT ;  /* 0x000000131300720b */ /* 0x000fd60003fa8000 */
[----:B------:R-:W-:Y:S02]  /*4030*/  @P6 FSEL R19, R19, R22, P5 ;  /* 0x0000001613136208 */ /* 0x000fe40002800000 */
[----:B------:R-:W-:Y:S02]  /*4040*/  FSETP.GEU.AND P6, PT, R31, -INF , PT ;  /* 0xff8000001f00780b */ /* 0x000fe40003fce000 */
[----:B-1----:R-:W-:Y:S02]  /*4050*/  FSETP.GEU.AND P5, PT, R17, R18, PT ;  /* 0x000000121100720b */ /* 0x002fe40003fae000 */
[----:B------:R-:W-:Y:S02]  /*4060*/  FSEL R31, R31, -INF , P6 ;  /* 0xff8000001f1f7808 */ /* 0x000fe40003000000 */
[C---:B------:R-:W-:Y:S01]  /*4070*/  FSETP.GEU.AND P6, PT, R14.reuse, -INF , PT ;  /* 0xff8000000e00780b */ /* 0x040fe20003fce000 */
[----:B------:R-:W0:Y:S03]  /*4080*/  SHFL.BFLY PT, R22, R19, 0x1, 0x1f ;  /* 0x0c201f0013167f89 */ /* 0x000e2600000e0000 */
[----:B------:R-:W-:-:S02]  /*4090*/  FSEL R14, R14, -INF , P6 ;  /* 0xff8000000e0e7808 */ /* 0x000fc40003000000 */
[----:B------:R-:W-:Y:S02]  /*40a0*/  FSETP.NAN.AND P6, PT, R17, R17, PT ;  /* 0x000000111100720b */ /* 0x000fe40003fc8000 */
[----:B------:R-:W-:Y:S01]  /*40b0*/  FSEL R13, R14, -INF , !P4 ;  /* 0xff8000000e0d7808 */ /* 0x000fe20006000000 */
[----:B------:R-:W-:Y:S01]  /*40c0*/  IMAD.WIDE R14, R23, R0, c[0x0][0x1a8] ;  /* 0x00006a00170e7625 */ /* 0x000fe200078e0200 */
[----:B------:R-:W-:Y:S02]  /*40d0*/  FSEL R16, R31, -INF , !P4 ;  /* 0xff8000001f107808 */ /* 0x000fe40006000000 */
[----:B------:R-:W-:Y:S02]  /*40e0*/  @P5 SEL R17, R17, R18, P6 ;  /* 0x0000001211115207 */ /* 0x000fe40003000000 */
[----:B--2---:R-:W-:Y:S04]  /*40f0*/  @!P1 STG.E [R14.64], R27 ;  /* 0x0000001b0e009986 */ /* 0x004fe8000c101904 */
[----:B------:R-:W-:Y:S01]  /*4100*/  BAR.SYNC.DEFER_BLOCKING 0x0 ;  /* 0x0000000000007b1d */ /* 0x000fe20000010000 */
[----:B------:R-:W-:-:S02]  /*4110*/  FSETP.GT.AND P6, PT, R16, R9, PT ;  /* 0x000000091000720b */ /* 0x000fc40003fc4000 */
[C---:B------:R-:W-:Y:S02]  /*4120*/  FSETP.NAN.AND P5, PT, R16.reuse, R16, PT ;  /* 0x000000101000720b */ /* 0x040fe40003fa8000 */
[C---:B------:R-:W-:Y:S02]  /*4130*/  FSEL R9, R16.reuse, R9, P6 ;  /* 0x0000000910097208 */ /* 0x040fe40003000000 */
[CC--:B------:R-:W-:Y:S02]  /*4140*/  FSETP.GT.AND P6, PT, R13.reuse, R30.reuse, PT ;  /* 0x0000001e0d00720b */ /* 0x0c0fe40003fc4000 */
[----:B------:R-:W-:Y:S02]  /*4150*/  @!P4 FSEL R16, R16, R9, P5 ;  /* 0x000000091010c208 */ /* 0x000fe40002800000 */
[C---:B------:R-:W-:Y:S02]  /*4160*/  FSETP.NAN.AND P5, PT, R13.reuse, R13, PT ;  /* 0x0000000d0d00720b */ /* 0x040fe40003fa8000 */
[----:B------:R-:W-:-:S02]  /*4170*/  FSEL R30, R13, R30, P6 ;  /* 0x0000001e0d1e7208 */ /* 0x000fc40003000000 */
[----:B------:R-:W-:Y:S02]  /*4180*/  FSETP.NAN.AND P6, PT, R19, R19, PT ;  /* 0x000000131300720b */ /* 0x000fe40003fc8000 */
[----:B------:R-:W-:Y:S02]  /*4190*/  @!P4 FSEL R13, R13, R30, P5 ;  /* 0x0000001e0d0dc208 */ /* 0x000fe40002800000 */
[CC--:B0-----:R-:W-:Y:S02]  /*41a0*/  FSETP.GEU.AND P5, PT, R19.reuse, R22.reuse, PT ;  /* 0x000000161300720b */ /* 0x0c1fe40003fae000 */
[----:B------:R-:W-:-:S04]  /*41b0*/  SEL R22, R19, R22, P6 ;  /* 0x0000001613167207 */ /* 0x000fc80003000000 */
[----:B------:R-:W-:Y:S01]  /*41c0*/  SEL R19, R19, R22, !P5 ;  /* 0x0000001613137207 */ /* 0x000fe20006800000 */
[----:B------:R-:W-:Y:S04]  /*41d0*/  @!P3 STS [R6], R17 ;  /* 0x000000110600b388 */ /* 0x000fe80000000800 */
[----:B------:R-:W-:Y:S04]  /*41e0*/  @!P3 STS [R6+0x40], R19 ;  /* 0x000040130600b388 */ /* 0x000fe80000000800 */
[----:B------:R-:W-:Y:S01]  /*41f0*/  BAR.SYNC.DEFER_BLOCKING 0x0 ;  /* 0x0000000000007b1d */ /* 0x000fe20000010000 */
[----:B------:R-:W-:-:S02]  /*4200*/  FSETP.GT.AND P6, PT, R16, R25, PT ;  /* 0x000000191000720b */ /* 0x000fc40003fc4000 */
[C---:B------:R-:W-:Y:S02]  /*4210*/  FSETP.NAN.AND P5, PT, R16.reuse, R16, PT ;  /* 0x000000101000720b */ /* 0x040fe40003fa8000 */
[C---:B------:R-:W-:Y:S02]  /*4220*/  FSEL R25, R16.reuse, R25, P6 ;  /* 0x0000001910197208 */ /* 0x040fe40003000000 */
[CC--:B------:R-:W-:Y:S02]  /*4230*/  FSETP.GT.AND P6, PT, R13.reuse, R12.reuse, PT ;  /* 0x0000000c0d00720b */ /* 0x0c0fe40003fc4000 */
[----:B------:R-:W-:Y:S02]  /*4240*/  FSEL R25, R16, R25, P5 ;  /* 0x0000001910197208 */ /* 0x000fe40002800000 */
[C---:B------:R-:W-:Y:S01]  /*4250*/  FSEL R12, R13.reuse, R12, P6 ;  /* 0x0000000c0d0c7208 */ /* 0x040fe20003000000 */
[----:B------:R-:W0:Y:S01]  /*4260*/  @!P2 LDS R5, [R7.X4] ;  /* 0x000000000705a984 */ /* 0x000e220000004800 */
[----:B------:R-:W-:-:S02]  /*4270*/  FSETP.NAN.AND P5, PT, R13, R13, PT ;  /* 0x0000000d0d00720b */ /* 0x000fc40003fa8000 */
[----:B------:R-:W-:Y:S02]  /*4280*/  FSEL R16, R25, R16, !P4 ;  /* 0x0000001019107208 */ /* 0x000fe40006000000 */
[----:B------:R-:W-:Y:S02]  /*4290*/  FSEL R12, R13, R12, P5 ;  /* 0x0000000c0d0c7208 */ /* 0x000fe40002800000 */
[----:B------:R-:W-:Y:S02]  /*42a0*/  FSETP.GT.AND P6, PT, R16, R39, PT ;  /* 0x000000271000720b */ /* 0x000fe40003fc4000 */
[----:B------:R-:W-:Y:S02]  /*42b0*/  FSEL R13, R12, R13, !P4 ;  /* 0x0000000d0c0d7208 */ /* 0x000fe40006000000 */
[C---:B------:R-:W-:Y:S02]  /*42c0*/  FSETP.NAN.AND P5, PT, R16.reuse, R16, PT ;  /* 0x000000101000720b */ /* 0x040fe40003fa8000 */
[----:B------:R-:W-:-:S02]  /*42d0*/  FSEL R39, R16, R39, P6 ;  /* 0x0000002710277208 */ /* 0x000fc40003000000 */
[CC--:B------:R-:W-:Y:S02]  /*42e0*/  FSETP.GT.AND P6, PT, R13.reuse, R40.reuse, PT ;  /* 0x000000280d00720b */ /* 0x0c0fe40003fc4000 */
[----:B------:R-:W-:Y:S02]  /*42f0*/  @!P4 FSEL R16, R16, R39, P5 ;  /* 0x000000271010c208 */ /* 0x000fe40002800000 */
[C---:B------:R-:W-:Y:S02]  /*4300*/  FSEL R40, R13.reuse, R40, P6 ;  /* 0x000000280d287208 */ /* 0x040fe40003000000 */
[C---:B------:R-:W-:Y:S02]  /*4310*/  FSETP.NAN.AND P6, PT, R13.reuse, R13, PT ;  /* 0x0000000d0d00720b */ /* 0x040fe40003fc8000 */
[----:B------:R-:W-:Y:S02]  /*4320*/  FSETP.GT.AND P5, PT, R16, R21, PT ;  /* 0x000000151000720b */ /* 0x000fe40003fa4000 */
[----:B------:R-:W-:-:S02]  /*4330*/  @!P4 FSEL R13, R13, R40, P6 ;  /* 0x000000280d0dc208 */ /* 0x000fc40003000000 */
[C---:B------:R-:W-:Y:S02]  /*4340*/  FSETP.NAN.AND P6, PT, R16.reuse, R16, PT ;  /* 0x000000101000720b */ /* 0x040fe40003fc8000 */
[----:B------:R-:W-:-:S04]  /*4350*/  FSEL R21, R16, R21, P5 ;  /* 0x0000001510157208 */ /* 0x000fc80002800000 */
[----:B------:R-:W-:Y:S02]  /*4360*/  FSEL R21, R16, R21, P6 ;  /* 0x0000001510157208 */ /* 0x000fe40003000000 */
[CC--:B------:R-:W-:Y:S02]  /*4370*/  FSETP.GT.AND P6, PT, R13.reuse, R20.reuse, PT ;  /* 0x000000140d00720b */ /* 0x0c0fe40003fc4000 */
[C---:B------:R-:W-:Y:S01]  /*4380*/  FSETP.NAN.AND P5, PT, R13.reuse, R13, PT ;  /* 0x0000000d0d00720b */ /* 0x040fe20003fa8000 */
[----:B0-----:R-:W0:Y:S01]  /*4390*/  SHFL.BFLY PT, R2, R5, 0x8, 0x1f ;  /* 0x0d001f0005027f89 */ /* 0x001e2200000e0000 */
[----:B------:R-:W-:Y:S02]  /*43a0*/  FSEL R20, R13, R20, P6 ;  /* 0x000000140d147208 */ /* 0x000fe40003000000 */
[----:B------:R-:W-:Y:S02]  /*43b0*/  FSEL R16, R21, R16, !P4 ;  /* 0x0000001015107208 */ /* 0x000fe40006000000 */
[----:B------:R-:W-:-:S02]  /*43c0*/  FSEL R20, R13, R20, P5 ;  /* 0x000000140d147208 */ /* 0x000fc40002800000 */
[----:B------:R-:W-:Y:S02]  /*43d0*/  FSETP.GT.AND P6, PT, R16, R10, PT ;  /* 0x0000000a1000720b */ /* 0x000fe40003fc4000 */
[----:B------:R-:W-:Y:S02]  /*43e0*/  FSEL R20, R20, R13, !P4 ;  /* 0x0000000d14147208 */ /* 0x000fe40006000000 */
[C---:B------:R-:W-:Y:S02]  /*43f0*/  FSETP.NAN.AND P5, PT, R16.reuse, R16, PT ;  /* 0x000000101000720b */ /* 0x040fe40003fa8000 */
[----:B------:R-:W-:Y:S02]  /*4400*/  FSEL R9, R16, R10, P6 ;  /* 0x0000000a10097208 */ /* 0x000fe40003000000 */
[----:B------:R-:W-:Y:S02]  /*4410*/  FSETP.GT.AND P6, PT, R20, R11, PT ;  /* 0x0000000b1400720b */ /* 0x000fe40003fc4000 */
[----:B------:R-:W-:-:S02]  /*4420*/  @!P4 FSEL R16, R16, R9, P5 ;  /* 0x000000091010c208 */ /* 0x000fc40002800000 */
[C---:B------:R-:W-:Y:S02]  /*4430*/  FSETP.NAN.AND P5, PT, R20.reuse, R20, PT ;  /* 0x000000141400720b */ /* 0x040fe40003fa8000 */
[C---:B------:R-:W-:Y:S01]  /*4440*/  FSEL R11, R20.reuse, R11, P6 ;  /* 0x0000000b140b7208 */ /* 0x040fe20003000000 */
[----:B------:R-:W1:Y:S03]  /*4450*/  SHFL.BFLY PT, R9, R16, 0x10, 0x1f ;  /* 0x0e001f0010097f89 */ /* 0x000e6600000e0000 */
[----:B------:R-:W-:Y:S02]  /*4460*/  @!P4 FSEL R20, R20, R11, P5 ;  /* 0x0000000b1414c208 */ /* 0x000fe40002800000 */
[C---:B0-----:R-:W-:Y:S02]  /*4470*/  FSETP.GEU.AND P5, PT, R5.reuse, R2, PT ;  /* 0x000000020500720b */ /* 0x041fe40003fae000 */
[----:B------:R-:W-:-:S02]  /*4480*/  FSETP.NAN.AND P4, PT, R5, R5, PT ;  /* 0x000000050500720b */ /* 0x000fc40003f88000 */
[----:B------:R-:W-:-:S04]  /*4490*/  FSEL R2, R5, R2, !P5 ;  /* 0x0000000205027208 */ /* 0x000fc80006800000 */
[----:B------:R-:W-:Y:S01]  /*44a0*/  FSEL R2, R5, R2, P4 ;  /* 0x0000000205027208 */ /* 0x000fe20002000000 */
[----:B------:R-:W0:Y:S04]  /*44b0*/  SHFL.BFLY PT, R11, R20, 0x10, 0x1f ;  /* 0x0e001f00140b7f89 */ /* 0x000e2800000e0000 */
[----:B------:R-:W2:Y:S01]  /*44c0*/  SHFL.BFLY PT, R5, R2, 0x4, 0x1f ;  /* 0x0c801f0002057f89 */ /* 0x000ea200000e0000 */
[C---:B------:R-:W-:Y:S02]  /*44d0*/  FSETP.NAN.AND P4, PT, R16.reuse, R16, PT ;  /* 0x000000101000720b */ /* 0x040fe40003f88000 */
[----:B-1----:R-:W-:-:S04]  /*44e0*/  FSETP.GT.AND P5, PT, R16, R9, PT ;  /* 0x000000091000720b */ /* 0x002fc80003fa4000 */
[----:B------:R-:W-:-:S04]  /*44f0*/  FSEL R9, R16, R9, P5 ;  /* 0x0000000910097208 */ /* 0x000fc80002800000 */
[----:B------:R-:W-:-:S05]  /*4500*/  FSEL R9, R16, R9, P4 ;  /* 0x0000000910097208 */ /* 0x000fca0002000000 */
[----:B------:R-:W1:Y:S01]  /*4510*/  SHFL.BFLY PT, R10, R9, 0x8, 0x1f ;  /* 0x0d001f00090a7f89 */ /* 0x000e6200000e0000 */
[----:B0-----:R-:W-:Y:S02]  /*4520*/  FSETP.GT.AND P5, PT, R20, R11, PT ;  /* 0x0000000b1400720b */ /* 0x001fe40003fa4000 */
[----:B--2---:R-:W-:Y:S02]  /*4530*/  FSETP.GEU.AND P6, PT, R2, R5, PT ;  /* 0x000000050200720b */ /* 0x004fe40003fce000 */
[C---:B------:R-:W-:Y:S02]  /*4540*/  FSETP.NAN.AND P4, PT, R20.reuse, R20, PT ;  /* 0x000000141400720b */ /* 0x040fe40003f88000 */
[----:B------:R-:W-:Y:S02]  /*4550*/  FSEL R11, R20, R11, P5 ;  /* 0x0000000b140b7208 */ /* 0x000fe40002800000 */
[----:B------:R-:W-:Y:S02]  /*4560*/  FSETP.NAN.AND P5, PT, R2, R2, PT ;  /* 0x000000020200720b */ /* 0x000fe40003fa8000 */
[----:B------:R-:W-:-:S05]  /*4570*/  FSEL R13, R20, R11, P4 ;  /* 0x0000000b140d7208 */ /* 0x000fca0002000000 */
[----:B------:R-:W0:Y:S01]  /*4580*/  SHFL.BFLY PT, R12, R13, 0x8, 0x1f ;  /* 0x0d001f000d0c7f89 */ /* 0x000e2200000e0000 */
[----:B------:R-:W-:-:S05]  /*4590*/  @P6 FSEL R2, R2, R5, P5 ;  /* 0x0000000502026208 */ /* 0x000fca0002800000 */
[----:B------:R-:W2:Y:S01]  /*45a0*/  SHFL.BFLY PT, R5, R2, 0x2, 0x1f ;  /* 0x0c401f0002057f89 */ /* 0x000ea200000e0000 */
[C---:B-1----:R-:W-:Y:S02]  /*45b0*/  FSETP.GT.AND P4, PT, R9.reuse, R10, PT ;  /* 0x0000000a0900720b */ /* 0x042fe40003f84000 */
[----:B------:R-:W-:-:S11]  /*45c0*/  FSETP.NAN.AND P5, PT, R9, R9, PT ;  /* 0x000000090900720b */ /* 0x000fd60003fa8000 */
[----:B------:R-:W-:Y:S02]  /*45d0*/  @!P4 FSEL R9, R9, R10, P5 ;  /* 0x0000000a0909c208 */ /* 0x000fe40002800000 */
[----:B0-----:R-:W-:-:S03]  /*45e0*/  FSETP.GT.AND P4, PT, R13, R12, PT ;  /* 0x0000000c0d00720b */ /* 0x001fc60003f84000 */
[----:B------:R-:W0:Y:S01]  /*45f0*/  SHFL.BFLY PT, R10, R9, 0x4, 0x1f ;  /* 0x0c801f00090a7f89 */ /* 0x000e2200000e0000 */
[----:B------:R-:W-:Y:S02]  /*4600*/  FSETP.NAN.AND P5, PT, R13, R13, PT ;  /* 0x0000000d0d00720b */ /* 0x000fe40003fa8000 */
[----:B--2---:R-:W-:-:S07]  /*4610*/  FSETP.GEU.AND P6, PT, R2, R5, PT ;  /* 0x000000050200720b */ /* 0x004fce0003fce000 */
[----:B------:R-:W-:Y:S02]  /*4620*/  @!P4 FSEL R13, R13, R12, P5 ;  /* 0x0000000c0d0dc208 */ /* 0x000fe40002800000 */
[----:B------:R-:W-:-:S03]  /*4630*/  FSETP.NAN.AND P5, PT, R2, R2, PT ;  /* 0x000000020200720b */ /* 0x000fc60003fa8000 */
[----:B------:R-:W1:Y:S01]  /*4640*/  SHFL.BFLY PT, R12, R13, 0x4, 0x1f ;  /* 0x0c801f000d0c7f89 */ /* 0x000e6200000e0000 */
[----:B------:R-:W-:-:S05]  /*4650*/  @P6 FSEL R2, R2, R5, P5 ;  /* 0x0000000502026208 */ /* 0x000fca0002800000 */
[----:B------:R-:W2:Y:S01]  /*4660*/  SHFL.BFLY PT, R5, R2, 0x1, 0x1f ;  /* 0x0c201f0002057f89 */ /* 0x000ea200000e0000 */
[C---:B0-----:R-:W-:Y:S02]  /*4670*/  FSETP.GT.AND P4, PT, R9.reuse, R10, PT ;  /* 0x0000000a0900720b */ /* 0x041fe40003f84000 */
[----:B------:R-:W-:-:S11]  /*4680*/  FSETP.NAN.AND P5, PT, R9, R9, PT ;  /* 0x000000090900720b */ /* 0x000fd60003fa8000 */
[----:B------:R-:W-:Y:S02]  /*4690*/  @!P4 FSEL R9, R9, R10, P5 ;  /* 0x0000000a0909c208 */ /* 0x000fe40002800000 */
[----:B-1----:R-:W-:-:S03]  /*46a0*/  FSETP.GT.AND P4, PT, R13, R12, PT ;  /* 0x0000000c0d00720b */ /* 0x002fc60003f84000 */
[----:B------:R-:W0:Y:S01]  /*46b0*/  SHFL.BFLY PT, R10, R9, 0x2, 0x1f ;  /* 0x0c401f00090a7f89 */ /* 0x000e2200000e0000 */
[----:B------:R-:W-:Y:S02]  /*46c0*/  FSETP.NAN.AND P5, PT, R13, R13, PT ;  /* 0x0000000d0d00720b */ /* 0x000fe40003fa8000 */
[----:B--2---:R-:W-:-:S07]  /*46d0*/  FSETP.GEU.AND P6, PT, R2, R5, PT ;  /* 0x000000050200720b */ /* 0x004fce0003fce000 */
[----:B------:R-:W-:Y:S02]  /*46e0*/  @!P4 FSEL R13, R13, R12, P5 ;  /* 0x0000000c0d0dc208 */ /* 0x000fe40002800000 */
[----:B------:R-:W-:-:S04]  /*46f0*/  FSETP.NAN.AND P5, PT, R2, R2, PT ;  /* 0x000000020200720b */ /* 0x000fc80003fa8000 */
[----:B------:R-:W-:-:S05]  /*4700*/  @P6 SEL R2, R2, R5, P5 ;  /* 0x0000000502026207 */ /* 0x000fca0002800000 */
[----:B------:R-:W-:Y:S04]  /*4710*/  @P0 STS [R7.X4], R2 ;  /* 0x0000000207000388 */ /* 0x000fe80000004800 */
[----:B------:R-:W-:Y:S01]  /*4720*/  BAR.SYNC.DEFER_BLOCKING 0x0 ;  /* 0x0000000000007b1d */ /* 0x000fe20000010000 */
[C---:B0-----:R-:W-:Y:S02]  /*4730*/  FSETP.GT.AND P4, PT, R9.reuse, R10, PT ;  /* 0x0000000a0900720b */ /* 0x041fe40003f84000 */
[----:B------:R-:W-:-:S11]  /*4740*/  FSETP.NAN.AND P6, PT, R9, R9, PT ;  /* 0x000000090900720b */ /* 0x000fd60003fc8000 */
[----:B------:R-:W-:Y:S02]  /*4750*/  @!P4 FSEL R9, R9, R10, P6 ;  /* 0x0000000a0909c208 */ /* 0x000fe40003000000 */
[----:B------:R-:W-:Y:S04]  /*4760*/  LDS R10, [RZ] ;  /* 0x00000000ff0a7984 */ /* 0x000fe80000000800 */
[----:B------:R-:W-:Y:S04]  /*4770*/  LDS R11, [0x40] ;  /* 0x00004000ff0b7984 */ /* 0x000fe80000000800 */
[----:B------:R-:W0:Y:S04]  /*4780*/  SHFL.BFLY PT, R14, R13, 0x2, 0x1f ;  /* 0x0c401f000d0e7f89 */ /* 0x000e2800000e0000 */
[----:B------:R-:W-:Y:S01]  /*4790*/  BAR.SYNC.DEFER_BLOCKING 0x0 ;  /* 0x0000000000007b1d */ /* 0x000fe20000010000 */
[----:B------:R-:W-:-:S05]  /*47a0*/  FSETP.NAN.AND P4, PT, R13, R13, PT ;  /* 0x0000000d0d00720b */ /* 0x000fca0003f88000 */
[----:B------:R-:W1:Y:S01]  /*47b0*/  SHFL.BFLY PT, R12, R9, 0x1, 0x1f ;  /* 0x0c201f00090c7f89 */ /* 0x000e6200000e0000 */
[----:B0-----:R-:W-:-:S03]  /*47c0*/  FSETP.GT.AND P5, PT, R13, R14, PT ;  /* 0x0000000e0d00720b */ /* 0x001fc60003fa4000 */
[----:B------:R-:W-:Y:S10]  /*47d0*/  STS.64 [RZ], R10 ;  /* 0x0000000aff007388 */ /* 0x000ff40000000a00 */
[----:B------:R-:W-:-:S05]  /*47e0*/  @!P5 FSEL R13, R13, R14, P4 ;  /* 0x0000000e0d0dd208 */ /* 0x000fca0002000000 */
[----:B------:R-:W0:Y:S01]  /*47f0*/  SHFL.BFLY PT, R14, R13, 0x1, 0x1f ;  /* 0x0c201f000d0e7f89 */ /* 0x000e2200000e0000 */
[----:B------:R-:W-:-:S03]  /*4800*/  LOP3.LUT R2, R7, 0x1, RZ, 0xc0, !PT ;  /* 0x0000000107027812 */ /* 0x000fc600078ec0ff */
[----:B------:R-:W-:Y:S01]  /*4810*/  BAR.SYNC.DEFER_BLOCKING 0x0 ;  /* 0x0000000000007b1d */ /* 0x000fe20000010000 */
[----:B-1----:R-:W-:Y:S02]  /*4820*/  FSETP.GT.AND P4, PT, R9, R12, PT ;  /* 0x0000000c0900720b */ /* 0x002fe40003f84000 */
[----:B------:R-:W-:Y:S02]  /*4830*/  FSETP.NAN.AND P6, PT, R13, R13, PT ;  /* 0x0000000d0d00720b */ /* 0x000fe40003fc8000 */
[----:B------:R-:W-:Y:S01]  /*4840*/  FSETP.NAN.AND P5, PT, R9, R9, PT ;  /* 0x000000090900720b */ /* 0x000fe20003fa8000 */
[----:B------:R-:W-:Y:S04]  /*4850*/  LDS R5, [R2.X4] ;  /* 0x0000000002057984 */ /* 0x000fe80000004800 */
[----:B------:R-:W-:Y:S01]  /*4860*/  BAR.SYNC.DEFER_BLOCKING 0x0 ;  /* 0x0000000000007b1d */ /* 0x000fe20000010000 */
[----:B0-----:R-:W-:-:S02]  /*4870*/  SEL R16, R13, R14, P6 ;  /* 0x0000000e0d107207 */ /* 0x001fc40003000000 */
[----:B------:R-:W-:Y:S02]  /*4880*/  FSETP.GT.AND P6, PT, R13, R14, PT ;  /* 0x0000000e0d00720b */ /* 0x000fe40003fc4000 */
[----:B------:R-:W-:Y:S02]  /*4890*/  @!P4 SEL R9, R9, R12, P5 ;  /* 0x0000000c0909c207 */ /* 0x000fe40002800000 */
[----:B------:R-:W-:-:S03]  /*48a0*/  SEL R15, R13, R16, P6 ;  /* 0x000000100d0f7207 */ /* 0x000fc60003000000 */
[----:B------:R-:W-:Y:S04]  /*48b0*/  @!P3 STS [R6], R9 ;  /* 0x000000090600b388 */ /* 0x000fe80000000800 */
[----:B------:R-:W-:Y:S04]  /*48c0*/  @!P3 STS [R6+0x40], R15 ;  /* 0x0000400f0600b388 */ /* 0x000fe80000000800 */
[----:B------:R-:W-:Y:S06]  /*48d0*/  BAR.SYNC.DEFER_BLOCKING 0x0 ;  /* 0x0000000000007b1d */ /* 0x000fec0000010000 */
[----:B------:R-:W0:Y:S04]  /*48e0*/  @!P2 LDS R8, [R7.X4] ;  /* 0x000000000708a984 */ /* 0x000e280000004800 */
[----:B0-----:R-:W0:Y:S01]  /*48f0*/  SHFL.BFLY PT, R13, R8, 0x8, 0x1f ;  /* 0x0d001f00080d7f89 */ /* 0x001e2200000e0000 */
[----:B------:R-:W-:-:S02]  /*4900*/  FSETP.NAN.AND P3, PT, R8, R8, PT ;  /* 0x000000080800720b */ /* 0x000fc40003f68000 */
[----:B0-----:R-:W-:-:S04]  /*4910*/  FSETP.GT.AND P2, PT, R8, R13, PT ;  /* 0x0000000d0800720b */ /* 0x001fc80003f44000 */
[----:B------:R-:W-:-:S04]  /*4920*/  FSEL R13, R8, R13, P2 ;  /* 0x0000000d080d7208 */ /* 0x000fc80001000000 */
[----:B------:R-:W-:-:S05]  /*4930*/  FSEL R12, R8, R13, P3 ;  /* 0x0000000d080c7208 */ /* 0x000fca0001800000 */
[----:B------:R-:W0:Y:S01]  /*4940*/  SHFL.BFLY PT, R13, R12, 0x4, 0x1f ;  /* 0x0c801f000c0d7f89 */ /* 0x000e2200000e0000 */
[C---:B------:R-:W-:Y:S02]  /*4950*/  FSETP.NAN.AND P3, PT, R12.reuse, R12, PT ;  /* 0x0000000c0c00720b */ /* 0x040fe40003f68000 */
[----:B0-----:R-:W-:-:S13]  /*4960*/  FSETP.GT.AND P2, PT, R12, R13, PT ;  /* 0x0000000d0c00720b */ /* 0x001fda0003f44000 */
[----:B------:R-:W-:-:S05]  /*4970*/  @!P2 FSEL R12, R12, R13, P3 ;  /* 0x0000000d0c0ca208 */ /* 0x000fca0001800000 */
[----:B------:R-:W0:Y:S01]  /*4980*/  SHFL.BFLY PT, R9, R12, 0x2, 0x1f ;  /* 0x0c401f000c097f89 */ /* 0x000e2200000e0000 */
[C---:B------:R-:W-:Y:S02]  /*4990*/  FSETP.NAN.AND P3, PT, R12.reuse, R12, PT ;  /* 0x0000000c0c00720b */ /* 0x040fe40003f68000 */
[----:B0-----:R-:W-:-:S13]  /*49a0*/  FSETP.GT.AND P2, PT, R12, R9, PT ;  /* 0x000000090c00720b */ /* 0x001fda0003f44000 */
[----:B------:R-:W-:-:S05]  /*49b0*/  @!P2 FSEL R12, R12, R9, P3 ;  /* 0x000000090c0ca208 */ /* 0x000fca0001800000 */
[----:B------:R-:W0:Y:S01]  /*49c0*/  SHFL.BFLY PT, R9, R12, 0x1, 0x1f ;  /* 0x0c201f000c097f89 */ /* 0x000e2200000e0000 */
[C---:B------:R-:W-:Y:S02]  /*49d0*/  FSETP.NAN.AND P3, PT, R12.reuse, R12, PT ;  /* 0x0000000c0c00720b */ /* 0x040fe40003f68000 */
[----:B0-----:R-:W-:-:S13]  /*49e0*/  FSETP.GT.AND P2, PT, R12, R9, PT ;  /* 0x000000090c00720b */ /* 0x001fda0003f44000 */
[----:B------:R-:W-:-:S05]  /*49f0*/  @!P2 SEL R12, R12, R9, P3 ;  /* 0x000000090c0ca207 */ /* 0x000fca0001800000 */
[----:B------:R-:W-:Y:S04]  /*4a00*/  @P0 STS [R7.X4], R12 ;  /* 0x0000000c07000388 */ /* 0x000fe80000004800 */
[----:B------:R-:W-:Y:S06]  /*4a10*/  BAR.SYNC.DEFER_BLOCKING 0x0 ;  /* 0x0000000000007b1d */ /* 0x000fec0000010000 */
[----:B------:R-:W-:Y:S04]  /*4a20*/  LDS R8, [RZ] ;  /* 0x00000000ff087984 */ /* 0x000fe80000000800 */
[----:B------:R-:W0:Y:S04]  /*4a30*/  LDS R9, [0x40] ;  /* 0x00004000ff097984 */ /* 0x000e280000000800 */
[----:B------:R-:W-:Y:S01]  /*4a40*/  BAR.SYNC.DEFER_BLOCKING 0x0 ;  /* 0x0000000000007b1d */ /* 0x000fe20000010000 */
[----:B------:R-:W-:-:S04]  /*4a50*/  FSETP.GE.AND P0, PT, R10, RZ, PT ;  /* 0x000000ff0a00720b */ /* 0x000fc80003f06000 */
[----:B------:R-:W-:Y:S02]  /*4a60*/  FSEL R10, R10, RZ, !P0 ;  /* 0x000000ff0a0a7208 */ /* 0x000fe40004000000 */
[----:B------:R-:W-:-:S03]  /*4a70*/  FSETP.GE.AND P0, PT, R11, RZ, PT ;  /* 0x000000ff0b00720b */ /* 0x000fc60003f06000 */
[----:B------:R-:W-:Y:S01]  /*4a80*/  FADD R10, RZ, -R10 ;  /* 0x8000000aff0a7221 */ /* 0x000fe20000000000 */
[----:B------:R-:W-:-:S04]  /*4a90*/  FSEL R11, R11, RZ, !P0 ;  /* 0x000000ff0b0b7208 */ /* 0x000fc80004000000 */
[----:B------:R-:W-:Y:S01]  /*4aa0*/  FSETP.NAN.AND P2, PT, R10, R10, PT ;  /* 0x0000000a0a00720b */ /* 0x000fe20003f48000 */
[----:B------:R-:W-:-:S05]  /*4ab0*/  FADD R11, RZ, -R11 ;  /* 0x8000000bff0b7221 */ /* 0x000fca0000000000 */
[----:B------:R-:W-:Y:S01]  /*4ac0*/  FSETP.NAN.AND P3, PT, R11, R11, PT ;  /* 0x0000000b0b00720b */ /* 0x000fe20003f68000 */
[----:B0-----:R0:W-:Y:S04]  /*4ad0*/  STS.64 [RZ], R8 ;  /* 0x00000008ff007388 */ /* 0x0011e80000000a00 */
[----:B------:R-:W-:Y:S01]  /*4ae0*/  BAR.SYNC.DEFER_BLOCKING 0x0 ;  /* 0x0000000000007b1d */ /* 0x000fe20000010000 */
[C---:B------:R-:W-:Y:S02]  /*4af0*/  FSETP.GTU.AND P0, PT, R8.reuse, RZ, PT ;  /* 0x000000ff0800720b */ /* 0x040fe40003f0c000 */
[----:B------:R-:W-:Y:S02]  /*4b00*/  FSETP.GTU.AND P4, PT, R9, RZ, PT ;  /* 0x000000ff0900720b */ /* 0x000fe40003f8c000 */
[----:B------:R-:W-:-:S02]  /*4b10*/  FSEL R13, R8, RZ, P0 ;  /* 0x000000ff080d7208 */ /* 0x000fc40000000000 */
[----:B------:R-:W-:Y:S02]  /*4b20*/  FSEL R6, R9, RZ, P4 ;  /* 0x000000ff09067208 */ /* 0x000fe40002000000 */
[----:B------:R-:W-:-:S04]  /*4b30*/  FSETP.GT.AND P0, PT, R10, R13, PT ;  /* 0x0000000d0a00720b */ /* 0x000fc80003f04000 */
[----:B------:R-:W-:Y:S02]  /*4b40*/  @!P2 FSEL R10, R10, R13, P0 ;  /* 0x0000000d0a0aa208 */ /* 0x000fe40000000000 */
[----:B------:R-:W-:-:S03]  /*4b50*/  FSETP.GT.AND P0, PT, R11, R6, PT ;  /* 0x000000060b00720b */ /* 0x000fc60003f04000 */
[----:B------:R-:W-:Y:S01]  /*4b60*/  FMUL R10, R10, 0.0078740157186985015869 ;  /* 0x3c0102040a0a7820 */ /* 0x000fe20000400000 */
[----:B------:R-:W-:Y:S01]  /*4b70*/  @!P3 FSEL R11, R11, R6, P0 ;  /* 0x000000060b0bb208 */ /* 0x000fe20000000000 */
[----:B------:R-:W1:Y:S03]  /*4b80*/  LDS R2, [R2.X4] ;  /* 0x0000000002027984 */ /* 0x000e660000004800 */
[C---:B------:R-:W-:Y:S01]  /*4b90*/  FSETP.GT.AND P0, PT, R10.reuse, 9.9999997473787516356e-06, PT ;  /* 0x3727c5ac0a00780b */ /* 0x040fe20003f04000 */
[----:B------:R-:W-:Y:S01]  /*4ba0*/  FMUL R11, R11, 0.0078740157186985015869 ;  /* 0x3c0102040b0b7820 */ /* 0x000fe20000400000 */
[----:B------:R-:W-:-:S04]  /*4bb0*/  FSETP.NAN.AND P2, PT, R10, R10, PT ;  /* 0x0000000a0a00720b */ /* 0x000fc80003f48000 */
[----:B------:R-:W-:-:S07]  /*4bc0*/  FSETP.GT.AND P3, PT, R11, 9.9999997473787516356e-06, PT ;  /* 0x3727c5ac0b00780b */ /* 0x000fce0003f64000 */
[----:B------:R-:W-:Y:S02]  /*4bd0*/  @!P0 FSEL R10, R10, 9.9999997473787516356e-06, P2 ;  /* 0x3727c5ac0a0a8808 */ /* 0x000fe40001000000 */
[----:B------:R-:W-:-:S04]  /*4be0*/  FSETP.NAN.AND P0, PT, R11, R11, PT ;  /* 0x0000000b0b00720b */ /* 0x000fc80003f08000 */
[----:B------:R-:W-:Y:S02]  /*4bf0*/  @!P3 FSEL R11, R11, 9.9999997473787516356e-06, P0 ;  /* 0x3727c5ac0b0bb808 */ /* 0x000fe40000000000 */
[----:B------:R-:W-:Y:S02]  /*4c00*/  FSETP.GT.AND P2, PT, |R10|, 8.50705917302346158658e+37, PT ;  /* 0x7e8000000a00780b */ /* 0x000fe40003f44200 */
[----:B------:R-:W-:Y:S02]  /*4c10*/  FSETP.GT.AND P3, PT, |R11|, 8.50705917302346158658e+37, PT ;  /* 0x7e8000000b00780b */ /* 0x000fe40003f64200 */
[----:B------:R-:W-:Y:S02]  /*4c20*/  LOP3.LUT P0, RZ, R7, 0x1fe, RZ, 0xc0, !PT ;  /* 0x000001fe07ff7812 */ /* 0x000fe4000780c0ff */
[----:B0-----:R-:W-:Y:S02]  /*4c30*/  LOP3.LUT R9, R4, 0x1, R7, 0xf8, !PT ;  /* 0x0000000104097812 */ /* 0x001fe400078ef807 */
[----:B------:R-:W-:-:S02]  /*4c40*/  FSETP.GEU.AND P4, PT, |R10|, 1.175494350822287508e-38, PT ;  /* 0x008000000a00780b */ /* 0x000fc40003f8e200 */
[----:B------:R-:W-:Y:S02]  /*4c50*/  FSETP.GEU.AND P5, PT, |R11|, 1.175494350822287508e-38, PT ;  /* 0x008000000b00780b */ /* 0x000fe40003fae200 */
[----:B------:R-:W-:Y:S01]  /*4c60*/  ISETP.LT.AND P0, PT, R9, 0xe10, !P0 ;  /* 0x00000e100900780c */ /* 0x000fe20004701270 */
[----:B------:R-:W-:Y:S02]  /*4c70*/  @P2 FMUL R10, R10, 0.25 ;  /* 0x3e8000000a0a2820 */ /* 0x000fe40000400000 */
[----:B------:R-:W-:Y:S01]  /*4c80*/  @P3 FMUL R11, R11, 0.25 ;  /* 0x3e8000000b0b3820 */ /* 0x000fe20000400000 */
[----:B-1----:R-:W-:Y:S01]  /*4c90*/  F2FP.BF16.PACK_AB R2, R2, R5 ;  /* 0x000000050202723e */ /* 0x002fe200000010ff */
[----:B------:R-:W-:-:S03]  /*4ca0*/  IMAD.WIDE R4, R9, R0, c[0x0][0x1b0] ;  /* 0x00006c0009047625 */ /* 0x000fc600078e0200 */
[----:B------:R-:W-:Y:S01]  /*4cb0*/  PRMT R15, R2, 0x7632, R15 ;  /* 0x00007632020f7816 */ /* 0x000fe2000000000f */
[----:B------:R-:W-:Y:S01]  /*4cc0*/  IMAD.WIDE R8, R9, R0, c[0x0][0x1b8] ;  /* 0x00006e0009087625 */ /* 0x000fe200078e0200 */
[----:B------:R-:W-:Y:S01]  /*4cd0*/  @!P4 FMUL R10, R10, 16777216 ;  /* 0x4b8000000a0ac820 */ /* 0x000fe20000400000 */
[----:B------:R-:W-:Y:S02]  /*4ce0*/  @!P5 FMUL R11, R11, 16777216 ;  /* 0x4b8000000b0bd820 */ /* 0x000fe40000400000 */
[----:B------:R0:W-:Y:S04]  /*4cf0*/  @P0 STG.E.U16 [R4.64], R2 ;  /* 0x0000000204000986 */ /* 0x0001e8000c101504 */
[----:B------:R-:W-:Y:S01]  /*4d00*/  @P0 STG.E.U16 [R8.64], R15 ;  /* 0x0000000f08000986 */ /* 0x000fe2000c101504 */
[----:B------:R-:W1:Y:S01]  /*4d10*/  MUFU.RCP R10, R10 ;  /* 0x0000000a000a7308 */ /* 0x000e620000001000 */
[----:B------:R-:W-:-:S07]  /*4d20*/  IMAD.MOV.U32 R6, RZ, RZ, 0x3e800000 ;  /* 0x3e800000ff067424 */ /* 0x000fce00078e00ff */
[----:B------:R-:W2:Y:S01]  /*4d30*/  MUFU.RCP R11, R11 ;  /* 0x0000000b000b7308 */ /* 0x000ea20000001000 */
[C---:B------:R-:W-:Y:S02]  /*4d40*/  FSEL R13, R6.reuse, 1, P2 ;  /* 0x3f800000060d7808 */ /* 0x040fe40001000000 */
[----:B------:R-:W-:-:S03]  /*4d50*/  FSEL R6, R6, 1, P3 ;  /* 0x3f80000006067808 */ /* 0x000fc60001800000 */
[----:B------:R-:W-:Y:S02]  /*4d60*/  @!P4 FMUL R13, R13, 16777216 ;  /* 0x4b8000000d0dc820 */ /* 0x000fe40000400000 */
[----:B------:R-:W-:Y:S02]  /*4d70*/  @!P5 FMUL R6, R6, 16777216 ;  /* 0x4b8000000606d820 */ /* 0x000fe40000400000 */
[----:B-1----:R-:W-:Y:S01]  /*4d80*/  FMUL R13, R10, R13 ;  /* 0x0000000d0a0d7220 */ /* 0x002fe20000400000 */
[----:B------:R-:W-:Y:S01]  /*4d90*/  BAR.SYNC.DEFER_BLOCKING 0x0 ;  /* 0x0000000000007b1d */ /* 0x000fe20000010000 */
[----:B--2---:R-:W-:Y:S01]  /*4da0*/  FMUL R6, R11, R6 ;  /* 0x000000060b067220 */ /* 0x004fe20000400000 */
[----:B------:R-:W-:Y:S02]  /*4db0*/  SHF.R.S32.HI R14, RZ, 0x1f, R3 ;  /* 0x0000001fff0e7819 */ /* 0x000fe40000011403 */
[C---:B------:R-:W-:Y:S02]  /*4dc0*/  LEA R10, P2, R3.reuse, c[0x0][0x1a8], 0x1 ;  /* 0x00006a00030a7a11 */ /* 0x040fe400078408ff */
[----:B------:R-:W-:Y:S04]  /*4dd0*/  STS [RZ], R13 ;  /* 0x0000000dff007388 */ /* 0x000fe80000000800 */
[----:B------:R-:W-:Y:S01]  /*4de0*/  STS [0x8], R6 ;  /* 0x00000806ff007388 */ /* 0x000fe20000000800 */
[----:B------:R-:W-:Y:S01]  /*4df0*/  IMAD.MOV.U32 R12, RZ, RZ, RZ ;  /* 0x000000ffff0c7224 */ /* 0x000fe200078e00ff */
[----:B------:R-:W-:-:S02]  /*4e00*/  LEA.HI.X R11, R3, c[0x0][0x1ac], R14, 0x1, P2 ;  /* 0x00006b00030b7a11 */ /* 0x000fc400010f0c0e */
[----:B------:R-:W-:Y:S06]  /*4e10*/  BAR.SYNC.DEFER_BLOCKING 0x0 ;  /* 0x0000000000007b1d */ /* 0x000fec0000010000 */
[----:B------:R-:W2:Y:S01]  /*4e20*/  @!P1 LDG.E.EF R12, [R10.64] ;  /* 0x000000040a0c9981 */ /* 0x000ea2000c0e1900 */
[----:B------:R-:W-:-:S04]  /*4e30*/  LOP3.LUT R7, R7, 0x100, RZ, 0xc0, !PT ;  /* 0x0000010007077812 */ /* 0x000fc800078ec0ff */
[----:B0-----:R-:W-:-:S06]  /*4e40*/  SHF.R.U32.HI R2, RZ, 0x5, R7 ;  /* 0x00000005ff027819 */ /* 0x001fcc0000011607 */
[----:B------:R-:W0:Y:S01]  /*4e50*/  LDS R2, [R2] ;  /* 0x0000000002027984 */ /* 0x000e220000000800 */
[----:B------:R-:W-:Y:S01]  /*4e60*/  BSSY B0, `(.L_x_0) ;  /* 0x000001e000007945 */ /* 0x000fe20003800000 */
[C---:B--2---:R-:W-:Y:S01]  /*4e70*/  IMAD.U32 R5, R12.reuse, 0x10000, RZ ;  /* 0x000100000c057824 */ /* 0x044fe200078e00ff */
[----:B------:R-:W-:-:S03]  /*4e80*/  PRMT R12, R12, 0x7632, R12 ;  /* 0x000076320c0c7816 */ /* 0x000fc6000000000c */
[----:B0-----:R-:W-:Y:S02]  /*4e90*/  FMUL R4, R2, R5 ;  /* 0x0000000502047220 */ /* 0x001fe40000400000 */
[----:B------:R-:W-:Y:S02]  /*4ea0*/  IMAD.U32 R5, R12, 0x10000, RZ ;  /* 0x000100000c057824 */ /* 0x000fe400078e00ff */
[----:B------:R-:W0:Y:S02]  /*4eb0*/  FRND R7, R4 ;  /* 0x0000000400077307 */ /* 0x000e240000201000 */
[----:B------:R-:W-:-:S06]  /*4ec0*/  FMUL R5, R2, R5 ;  /* 0x0000000502057220 */ /* 0x000fcc0000400000 */
[----:B------:R-:W1:Y:S01]  /*4ed0*/  FRND R6, R5 ;  /* 0x0000000500067307 */ /* 0x000e620000201000 */
[C---:B0-----:R-:W-:Y:S02]  /*4ee0*/  FSETP.GT.AND P2, PT, R7.reuse, -127, PT ;  /* 0xc2fe00000700780b */ /* 0x041fe40003f44000 */
[----:B------:R-:W-:Y:S02]  /*4ef0*/  FSETP.NAN.AND P3, PT, R7, R7, PT ;  /* 0x000000070700720b */ /* 0x000fe40003f68000 */
[----:B-1----:R-:W-:-:S09]  /*4f00*/  FSETP.GT.AND P0, PT, R6, -127, PT ;  /* 0xc2fe00000600780b */ /* 0x002fd20003f04000 */
[----:B------:R-:W-:Y:S02]  /*4f10*/  @!P2 FSEL R7, R7, -127, P3 ;  /* 0xc2fe00000707a808 */ /* 0x000fe40001800000 */
[C---:B------:R-:W-:Y:S02]  /*4f20*/  FSETP.NAN.AND P2, PT, R6.reuse, R6, PT ;  /* 0x000000060600720b */ /* 0x040fe40003f48000 */
[----:B------:R-:W0:Y:S01]  /*4f30*/  F2I.S16.TRUNC.NTZ R9, R7 ;  /* 0x0000000700097305 */ /* 0x000e22000020e900 */
[----:B------:R-:W-:Y:S02]  /*4f40*/  FSETP.GEU.AND P4, PT, R7, 127, PT ;  /* 0x42fe00000700780b */ /* 0x000fe40003f8e000 */
[----:B------:R-:W-:-:S05]  /*4f50*/  @!P0 FSEL R6, R6, -127, P2 ;  /* 0xc2fe000006068808 */ /* 0x000fca0001000000 */
[----:B------:R-:W1:Y:S01]  /*4f60*/  F2I.S16.TRUNC.NTZ R8, R6 ;  /* 0x0000000600087305 */ /* 0x000e62000020e900 */
[C---:B------:R-:W-:Y:S02]  /*4f70*/  FSETP.GEU.AND P3, PT, R6.reuse, 127, PT ;  /* 0x42fe00000600780b */ /* 0x040fe40003f6e000 */
[----:B------:R-:W-:Y:S02]  /*4f80*/  FSETP.NAN.AND P2, PT, R7, R7, PT ;  /* 0x000000070700720b */ /* 0x000fe40003f48000 */
[----:B------:R-:W-:Y:S02]  /*4f90*/  FSETP.NAN.AND P0, PT, R6, R6, PT ;  /* 0x000000060600720b */ /* 0x000fe40003f08000 */
[----:B0-----:R-:W-:Y:S02]  /*4fa0*/  @P4 SEL R9, R9, 0x7f, P2 ;  /* 0x0000007f09094807 */ /* 0x001fe40001000000 */
[----:B------:R-:W-:Y:S02]  /*4fb0*/  IADD3 R4, P2, R3, c[0x0][0x1c0], RZ ;  /* 0x0000700003047a10 */ /* 0x000fe40007f5e0ff */
[----:B------:R-:W-:-:S03]  /*4fc0*/  LOP3.LUT R9, R9, 0xff, RZ, 0xc0, !PT ;  /* 0x000000ff09097812 */ /* 0x000fc600078ec0ff */
[----:B-1----:R-:W-:Y:S02]  /*4fd0*/  @P3 SEL R8, R8, 0x7f, P0 ;  /* 0x0000007f08083807 */ /* 0x002fe40000000000 */
[----:B------:R-:W-:-:S03]  /*4fe0*/  IADD3.X R5, R14, c[0x0][0x1c4], RZ, P2, !PT ;  /* 0x000071000e057a10 */ /* 0x000fc600017fe4ff */
[----:B------:R-:W-:-:S05]  /*4ff0*/  IMAD R9, R8, 0x100, R9 ;  /* 0x0000010008097824 */ /* 0x000fca00078e0209 */
[----:B------:R0:W-:Y:S01]  /*5000*/  @!P1 STG.E.U16 [R4.64], R9 ;  /* 0x0000000904009986 */ /* 0x0001e2000c101504 */
[----:B------:R-:W-:Y:S01]  /*5010*/  IMAD.MOV.U32 R7, RZ, RZ, RZ ;  /* 0x000000ffff077224 */ /* 0x000fe200078e00ff */
[----:B------:R-:W-:Y:S05]  /*5020*/  @P1 BRA `(.L_x_1) ;  /* 0x0000001000001947 */ /* 0x000fea0003800000 */
[----:B------:R1:W5:Y:S02]  /*5030*/  LDG.E.EF R7, [R10.64+0x400] ;  /* 0x000400040a077981 */ /* 0x000364000c0e1900 */
.L_x_1:
[----:B------:R-:W-:Y:S05]  /*5040*/  BSYNC B0 ;  /* 0x0000000000007941 */ /* 0x000fea0003800000 */
.L_x_0:
[C---:B0----5:R-:W-:Y:S01]  /*5050*/  IMAD.U32 R9, R7.reuse, 0x10000, RZ ;  /* 0x0001000007097824 */ /* 0x061fe200078e00ff */
[----:B------:R-:W-:Y:S01]  /*5060*/  PRMT R7, R7, 0x7632, R7 ;  /* 0x0000763207077816 */ /* 0x000fe20000000007 */
[----:B------:R-:W-:Y:S02]  /*5070*/  BSSY B0, `(.L_x_2) ;  /* 0x000001c000007945 */ /* 0x000fe40003800000 */
[C---:B------:R-:W-:Y:S02]  /*5080*/  FMUL R9, R2.reuse, R9 ;  /* 0x0000000902097220 */ /* 0x040fe40000400000 */
[----:B------:R-:W-:Y:S02]  /*5090*/  IMAD.U32 R7, R7, 0x10000, RZ ;  /* 0x0001000007077824 */ /* 0x000fe400078e00ff */
[----:B------:R-:W0:Y:S02]  /*50a0*/  FRND R6, R9 ;  /* 0x0000000900067307 */ /* 0x000e240000201000 */
[----:B------:R-:W-:-:S06]  /*50b0*/  FMUL R7, R2, R7 ;  /* 0x0000000702077220 */ /* 0x000fcc0000400000 */
[----:B------:R2:W3:Y:S01]  /*50c0*/  FRND R8, R7 ;  /* 0x0000000700087307 */ /* 0x0004e20000201000 */
[C---:B0-----:R-:W-:Y:S02]  /*50d0*/  FSETP.GT.AND P2, PT, R6.reuse, -127, PT ;  /* 0xc2fe00000600780b */ /* 0x041fe40003f44000 */
[----:B------:R-:W-:Y:S02]  /*50e0*/  FSETP.NAN.AND P3, PT, R6, R6, PT ;  /* 0x000000060600720b */ /* 0x000fe40003f68000 */
[----:B--2---:R-:W-:Y:S02]  /*50f0*/  IADD3 R7, R3, 0x400, RZ ;  /* 0x0000040003077810 */ /* 0x004fe40007ffe0ff */
[----:B---3--:R-:W-:-:S07]  /*5100*/  FSETP.GT.AND P0, PT, R8, -127, PT ;  /* 0xc2fe00000800780b */ /* 0x008fce0003f04000 */
[----:B------:R-:W-:Y:S02]  /*5110*/  @!P2 FSEL R6, R6, -127, P3 ;  /* 0xc2fe00000606a808 */ /* 0x000fe40001800000 */
[----:B------:R-:W-:Y:S02]  /*5120*/  FSETP.NAN.AND P2, PT, R8, R8, PT ;  /* 0x000000080800720b */ /* 0x000fe40003f48000 */
[----:B-1----:R0:W1:Y:S01]  /*5130*/  F2I.S16.TRUNC.NTZ R10, R6 ;  /* 0x00000006000a7305 */ /* 0x002062000020e900 */
[----:B------:R-:W-:Y:S02]  /*5140*/  FSETP.GEU.AND P4, PT, R6, 127, PT ;  /* 0x42fe00000600780b */ /* 0x000fe40003f8e000 */
[----:B------:R-:W-:Y:S02]  /*5150*/  @!P0 FSEL R8, R8, -127, P2 ;  /* 0xc2fe000008088808 */ /* 0x000fe40001000000 */
[----:B------:R-:W-:-:S03]  /*5160*/  FSETP.NAN.AND P2, PT, R6, R6, PT ;  /* 0x000000060600720b */ /* 0x000fc60003f48000 */
[----:B------:R-:W2:Y:S01]  /*5170*/  F2I.S16.TRUNC.NTZ R9, R8 ;  /* 0x0000000800097305 */ /* 0x000ea2000020e900 */
[C---:B------:R-:W-:Y:S01]  /*5180*/  FSETP.GEU.AND P3, PT, R8.reuse, 127, PT ;  /* 0x42fe00000800780b */ /* 0x040fe20003f6e000 */
[----:B0-----:R-:W-:Y:S01]  /*5190*/  IMAD.MOV.U32 R6, RZ, RZ, RZ ;  /* 0x000000ffff067224 */ /* 0x001fe200078e00ff */
[----:B------:R-:W-:-:S03]  /*51a0*/  FSETP.NAN.AND P0, PT, R8, R8, PT ;  /* 0x000000080800720b */ /* 0x000fc60003f08000 */
[----:B-1----:R-:W-:-:S04]  /*51b0*/  @P4 SEL R10, R10, 0x7f, P2 ;  /* 0x0000007f0a0a4807 */ /* 0x002fc80001000000 */
[----:B------:R-:W-:-:S04]  /*51c0*/  LOP3.LUT R10, R10, 0xff, RZ, 0xc0, !PT ;  /* 0x000000ff0a0a7812 */ /* 0x000fc800078ec0ff */
[----:B--2---:R-:W-:-:S05]  /*51d0*/  @P3 SEL R9, R9, 0x7f, P0 ;  /* 0x0000007f09093807 */ /* 0x004fca0000000000 */
[----:B------:R-:W-:-:S05]  /*51e0*/  IMAD R9, R9, 0x100, R10 ;  /* 0x0000010009097824 */ /* 0x000fca00078e020a */
[----:B------:R0:W-:Y:S01]  /*51f0*/  @!P1 STG.E.U16 [R4.64+0x200], R9 ;  /* 0x0002000904009986 */ /* 0x0001e2000c101504 */
[----:B------:R-:W-:Y:S05]  /*5200*/  @P1 BRA `(.L_x_3) ;  /* 0x0000002000001947 */ /* 0x000fea0003800000 */
[----:B0-----:R-:W-:-:S05]  /*5210*/  IMAD.WIDE R4, R7, R0, c[0x0][0x1a8] ;  /* 0x00006a0007047625 */ /* 0x001fca00078e0200 */
[----:B------:R0:W5:Y:S02]  /*5220*/  LDG.E.EF R6, [R4.64] ;  /* 0x0000000404067981 */ /* 0x000164000c0e1900 */
.L_x_3:
[----:B------:R-:W-:Y:S05]  /*5230*/  BSYNC B0 ;  /* 0x0000000000007941 */ /* 0x000fea0003800000 */
.L_x_2:
[C---:B0----5:R-:W-:Y:S01]  /*5240*/  IMAD.U32 R5, R6.reuse, 0x10000, RZ ;  /* 0x0001000006057824 */ /* 0x061fe200078e00ff */
[----:B------:R-:W-:Y:S01]  /*5250*/  PRMT R6, R6, 0x7632, R6 ;  /* 0x0000763206067816 */ /* 0x000fe20000000006 */
[----:B------:R-:W-:Y:S02]  /*5260*/  BSSY B0, `(.L_x_4) ;  /* 0x000001e000007945 */ /* 0x000fe40003800000 */
[----:B------:R-:W-:Y:S02]  /*5270*/  FMUL R4, R2, R5 ;  /* 0x0000000502047220 */ /* 0x000fe40000400000 */
        /* <DEDUP_REMOVED lines=8> */
[----:B------:R-:W-:Y:S02]  /*5300*/  FSETP.NAN.AND P2, PT, R8, R8, PT ;  /* 0x000000080800720b */ /* 0x000fe40003f48000 */
[----:B------:R0:W1:Y:S01]  /*5310*/  F2I.S16.TRUNC.NTZ R10, R6 ;  /* 0x00000006000a7305 */ /* 0x000062000020e900 */
[----:B------:R-:W-:Y:S02]  /*5320*/  FSETP.GEU.AND P4, PT, R6, 127, PT ;  /* 0x42fe00000600780b */ /* 0x000fe40003f8e000 */
[----:B------:R-:W-:Y:S02]  /*5330*/  @!P0 FSEL R8, R8, -127, P2 ;  /* 0xc2fe000008088808 */ /* 0x000fe40001000000 */
[----:B------:R-:W-:-:S03]  /*5340*/  FSETP.NAN.AND P2, PT, R6, R6, PT ;  /* 0x000000060600720b */ /* 0x000fc60003f48000 */
[----:B------:R-:W2:Y:S01]  /*5350*/  F2I.S16.TRUNC.NTZ R9, R8 ;  /* 0x0000000800097305 */ /* 0x000ea2000020e900 */
[C---:B------:R-:W-:Y:S01]  /*5360*/  FSETP.GEU.AND P3, PT, R8.reuse, 127, PT ;  /* 0x42fe00000800780b */ /* 0x040fe20003f6e000 */
[----:B0-----:R-:W-:Y:S01]  /*5370*/  IMAD.MOV.U32 R6, RZ, RZ, RZ ;  /* 0x000000ffff067224 */ /* 0x001fe200078e00ff */
[----:B------:R-:W-:-:S03]  /*5380*/  FSETP.NAN.AND P0, PT, R8, R8, PT ;  /* 0x000000080800720b */ /* 0x000fc60003f08000 */
[----:B-1----:R-:W-:Y:S02]  /*5390*/  @P4 SEL R10, R10, 0x7f, P2 ;  /* 0x0000007f0a0a4807 */ /* 0x002fe40001000000 */
[C---:B------:R-:W-:Y:S02]  /*53a0*/  IADD3 R4, P2, R7.reuse, c[0x0][0x1c0], RZ ;  /* 0x0000700007047a10 */ /* 0x040fe40007f5e0ff */
[----:B------:R-:W-:Y:S02]  /*53b0*/  LOP3.LUT R10, R10, 0xff, RZ, 0xc0, !PT ;  /* 0x000000ff0a0a7812 */ /* 0x000fe400078ec0ff */
[----:B------:R-:W-:Y:S02]  /*53c0*/  LEA.HI.X.SX32 R5, R7, c[0x0][0x1c4], 0x1, P2 ;  /* 0x0000710007057a11 */ /* 0x000fe400010f0eff */
[----:B--2---:R-:W-:Y:S02]  /*53d0*/  @P3 SEL R9, R9, 0x7f, P0 ;  /* 0x0000007f09093807 */ /* 0x004fe40000000000 */
[----:B------:R-:W-:-:S03]  /*53e0*/  IADD3 R7, R3, 0x600, RZ ;  /* 0x0000060003077810 */ /* 0x000fc60007ffe0ff */
[----:B------:R-:W-:-:S05]  /*53f0*/  IMAD R9, R9, 0x100, R10 ;  /* 0x0000010009097824 */ /* 0x000fca00078e020a */
[----:B------:R0:W-:Y:S01]  /*5400*/  @!P1 STG.E.U16 [R4.64], R9 ;  /* 0x0000000904009986 */ /* 0x0001e2000c101504 */
[----:B------:R-:W-:Y:S05]  /*5410*/  @P1 BRA `(.L_x_5) ;  /* 0x0000002000001947 */ /* 0x000fea0003800000 */
[----:B0-----:R-:W-:-:S05]  /*5420*/  IMAD.WIDE R4, R7, R0, c[0x0][0x1a8] ;  /* 0x00006a0007047625 */ /* 0x001fca00078e0200 */
[----:B------:R0:W5:Y:S02]  /*5430*/  LDG.E.EF R6, [R4.64] ;  /* 0x0000000404067981 */ /* 0x000164000c0e1900 */
.L_x_5:
[----:B------:R-:W-:Y:S05]  /*5440*/  BSYNC B0 ;  /* 0x0000000000007941 */ /* 0x000fea0003800000 */
.L_x_4:
        /* <DEDUP_REMOVED lines=32> */
.L_x_7:
[----:B------:R-:W-:Y:S05]  /*5650*/  BSYNC B0 ;  /* 0x0000000000007941 */ /* 0x000fea0003800000 */
.L_x_6:
[C---:B0----5:R-:W-:Y:S01]  /*5660*/  IMAD.U32 R5, R6.reuse, 0x10000, RZ ;  /* 0x0001000006057824 */ /* 0x061fe200078e00ff */
[----:B------:R-:W-:Y:S01]  /*5670*/  PRMT R6, R6, 0x7632, R6 ;  /* 0x0000763206067816 */ /* 0x000fe20000000006 */
[----:B------:R-:W-:Y:S01]  /*5680*/  BSSY B0, `(.L_x_8) ;  /* 0x000001e000007945 */ /* 0x000fe20003800000 */
[----:B------:R-:W-:Y:S01]  /*5690*/  IADD3 R3, R3, 0xa00, RZ ;  /* 0x00000a0003037810 */ /* 0x000fe20007ffe0ff */
        /* <DEDUP_REMOVED lines=22> */
[----:B--2---:R-:W-:-:S05]  /*5800*/  @P3 SEL R9, R9, 0x7f, P0 ;  /* 0x0000007f09093807 */ /* 0x004fca0000000000 */
[----:B------:R-:W-:-:S05]  /*5810*/  IMAD R9, R9, 0x100, R10 ;  /* 0x0000010009097824 */ /* 0x000fca00078e020a */
[----:B------:R0:W-:Y:S01]  /*5820*/  @!P1 STG.E.U16 [R4.64], R9 ;  /* 0x0000000904009986 */ /* 0x0001e2000c101504 */
[----:B------:R-:W-:Y:S05]  /*5830*/  @P1 BRA `(.L_x_9) ;  /* 0x0000002000001947 */ /* 0x000fea0003800000 */
[----:B0-----:R-:W-:-:S05]  /*5840*/  IMAD.WIDE R4, R3, R0, c[0x0][0x1a8] ;  /* 0x00006a0003047625 */ /* 0x001fca00078e0200 */
[----:B------:R0:W5:Y:S02]  /*5850*/  LDG.E.EF R6, [R4.64] ;  /* 0x0000000404067981 */ /* 0x000164000c0e1900 */
.L_x_9:
[----:B------:R-:W-:Y:S05]  /*5860*/  BSYNC B0 ;  /* 0x0000000000007941 */ /* 0x000fea0003800000 */
.L_x_8:
[C---:B-----5:R-:W-:Y:S01]  /*5870*/  PRMT R0, R6.reuse, 0x7632, R0 ;  /* 0x0000763206007816 */ /* 0x060fe20000000000 */
[----:B0-----:R-:W-:-:S04]  /*5880*/  IMAD.U32 R5, R6, 0x10000, RZ ;  /* 0x0001000006057824 */ /* 0x001fc800078e00ff */
[----:B------:R-:W-:Y:S01]  /*5890*/  FMUL R5, R2, R5 ;  /* 0x0000000502057220 */ /* 0x000fe20000400000 */
[----:B------:R-:W-:-:S03]  /*58a0*/  IMAD.U32 R7, R0, 0x10000, RZ ;  /* 0x0001000000077824 */ /* 0x000fc600078e00ff */
[----:B------:R-:W0:Y:S01]  /*58b0*/  FRND R0, R5 ;  /* 0x0000000500007307 */ /* 0x000e220000201000 */
[----:B------:R-:W-:-:S07]  /*58c0*/  FMUL R7, R2, R7 ;  /* 0x0000000702077220 */ /* 0x000fce0000400000 */
[----:B------:R-:W1:Y:S01]  /*58d0*/  FRND R4, R7 ;  /* 0x0000000700047307 */ /* 0x000e620000201000 */
[C---:B0-----:R-:W-:Y:S02]  /*58e0*/  FSETP.GT.AND P2, PT, R0.reuse, -127, PT ;  /* 0xc2fe00000000780b */ /* 0x041fe40003f44000 */
[----:B------:R-:W-:Y:S02]  /*58f0*/  FSETP.NAN.AND P3, PT, R0, R0, PT ;  /* 0x000000000000720b */ /* 0x000fe40003f68000 */
[----:B-1----:R-:W-:-:S09]  /*5900*/  FSETP.GT.AND P0, PT, R4, -127, PT ;  /* 0xc2fe00000400780b */ /* 0x002fd20003f04000 */
[----:B------:R-:W-:Y:S02]  /*5910*/  @!P2 FSEL R0, R0, -127, P3 ;  /* 0xc2fe00000000a808 */ /* 0x000fe40001800000 */
[----:B------:R-:W-:Y:S02]  /*5920*/  FSETP.NAN.AND P2, PT, R4, R4, PT ;  /* 0x000000040400720b */ /* 0x000fe40003f48000 */
[----:B------:R-:W0:Y:S01]  /*5930*/  F2I.S16.TRUNC.NTZ R6, R0 ;  /* 0x0000000000067305 */ /* 0x000e22000020e900 */
[----:B------:R-:W-:Y:S02]  /*5940*/  FSETP.GEU.AND P4, PT, R0, 127, PT ;  /* 0x42fe00000000780b */ /* 0x000fe40003f8e000 */
[----:B------:R-:W-:Y:S02]  /*5950*/  @!P0 FSEL R4, R4, -127, P2 ;  /* 0xc2fe000004048808 */ /* 0x000fe40001000000 */
[----:B------:R-:W-:-:S03]  /*5960*/  FSETP.NAN.AND P2, PT, R0, R0, PT ;  /* 0x000000000000720b */ /* 0x000fc60003f48000 */
[----:B------:R-:W1:Y:S01]  /*5970*/  F2I.S16.TRUNC.NTZ R5, R4 ;  /* 0x0000000400057305 */ /* 0x000e62000020e900 */
[C---:B------:R-:W-:Y:S02]  /*5980*/  FSETP.GEU.AND P3, PT, R4.reuse, 127, PT ;  /* 0x42fe00000400780b */ /* 0x040fe40003f6e000 */
[----:B------:R-:W-:-:S03]  /*5990*/  FSETP.NAN.AND P0, PT, R4, R4, PT ;  /* 0x000000040400720b */ /* 0x000fc60003f08000 */
[----:B0-----:R-:W-:Y:S02]  /*59a0*/  @P4 SEL R6, R6, 0x7f, P2 ;  /* 0x0000007f06064807 */ /* 0x001fe40001000000 */
[C---:B------:R-:W-:Y:S02]  /*59b0*/  IADD3 R2, P2, R3.reuse, c[0x0][0x1c0], RZ ;  /* 0x0000700003027a10 */ /* 0x040fe40007f5e0ff */
[----:B------:R-:W-:Y:S02]  /*59c0*/  LOP3.LUT R6, R6, 0xff, RZ, 0xc0, !PT ;  /* 0x000000ff06067812 */ /* 0x000fe400078ec0ff */
[----:B------:R-:W-:Y:S02]  /*59d0*/  LEA.HI.X.SX32 R3, R3, c[0x0][0x1c4], 0x1, P2 ;  /* 0x0000710003037a11 */ /* 0x000fe400010f0eff */
[----:B-1----:R-:W-:-:S05]  /*59e0*/  @P3 SEL R5, R5, 0x7f, P0 ;  /* 0x0000007f05053807 */ /* 0x002fca0000000000 */
[----:B------:R-:W-:Y:S01]  /*59f0*/  IMAD R5, R5, 0x100, R6 ;  /* 0x0000010005057824 */ /* 0x000fe200078e0206 */
[----:B------:R-:W-:Y:S06]  /*5a00*/  @P1 EXIT ;  /* 0x000000000000194d */ /* 0x000fec0003800000 */
[----:B------:R-:W-:Y:S01]  /*5a10*/  STG.E.U16 [R2.64], R5 ;  /* 0x0000000502007986 */ /* 0x000fe2000c101504 */
[----:B------:R-:W-:Y:S05]  /*5a20*/  EXIT ;  /* 0x000000000000794d */ /* 0x000fea0003800000 */
.L_x_10:
[----:B------:R-:W-:-:S00]  /*5a30*/  BRA `(.L_x_10) ;  /* 0xfffffff000007947 */ /* 0x000fc0000383ffff */
[----:B------:R-:W-:-:S00]  /*5a40*/  NOP ;  /* 0x0000000000007918 */ /* 0x000fc00000000000 */
        /* <DEDUP_REMOVED lines=11> */
.L_x_11:


//--------------------- .nv.global.init           --------------------------
	.section	.nv.global.init,"aw",@progbits
.nv.global.init:
	.type		_$_str,@object
	.size		_$_str,(.L_0 - _$_str)
_$_str:
        /*0000*/ 	.byte	0x5f, 0x5f, 0x43, 0x55, 0x44, 0x41, 0x5f, 0x46, 0x54, 0x5a, 0x00
.L_0:


//--------------------- .nv.shared.triton_red_fused__to_copy_add_amax_amin_clamp_mul_native_layer_norm_reciprocal_10 --------------------------
	.section	.nv.shared.triton_red_fused__to_copy_add_amax_amin_clamp_mul_native_layer_norm_reciprocal_10,"aw",@nobits
	.sectionflags	@""
	.align	16
